// auto-generated by cutlass_sweep.gemm — config: {"arch": "sm_90", "cluster_m": 2, "cluster_n": 1, "dtype": "bf16", "dtype_b": "bf16", "layout": "nt", "stages": 0, "tile_k": 128, "tile_m": 192, "tile_n": 80}
#include "cutlass/cutlass.h"
#include "cutlass/gemm/collective/collective_builder.hpp"
#include "cutlass/gemm/device/gemm_universal_adapter.h"
#include "cutlass/gemm/kernel/gemm_universal.hpp"
#include "cutlass/epilogue/collective/collective_builder.hpp"

using ElemA = cutlass::bfloat16_t;
using ElemB = cutlass::bfloat16_t;
using ElemCD = cutlass::bfloat16_t;
using Acc  = float;
using TileShape    = cute::Shape<cute::_192, cute::_80, cute::_128>;
using ClusterShape = cute::Shape<cute::_2, cute::_1, cute::_1>;

using CollectiveEpilogue = typename cutlass::epilogue::collective::CollectiveBuilder<
    cutlass::arch::Sm90, cutlass::arch::OpClassTensorOp,
    TileShape, ClusterShape,
    cutlass::epilogue::collective::EpilogueTileAuto,
    Acc, Acc,
    ElemCD, cutlass::layout::RowMajor, 128 / cutlass::sizeof_bits<ElemCD>::value,
    ElemCD, cutlass::layout::RowMajor, 128 / cutlass::sizeof_bits<ElemCD>::value,
    cutlass::epilogue::collective::EpilogueScheduleAuto
  >::CollectiveOp;

using CollectiveMainloop = typename cutlass::gemm::collective::CollectiveBuilder<
    cutlass::arch::Sm90, cutlass::arch::OpClassTensorOp,
    ElemA, cutlass::layout::RowMajor, 128 / cutlass::sizeof_bits<ElemA>::value,
    ElemB, cutlass::layout::ColumnMajor, 128 / cutlass::sizeof_bits<ElemB>::value,
    Acc,
    TileShape, ClusterShape,
    cutlass::gemm::collective::StageCountAutoCarveout<static_cast<int>(sizeof(typename CollectiveEpilogue::SharedStorage))>,
    cutlass::gemm::collective::KernelScheduleAuto
  >::CollectiveOp;

using GemmKernel = cutlass::gemm::kernel::GemmUniversal<
    cute::Shape<int,int,int,int>,
    CollectiveMainloop,
    CollectiveEpilogue
>;
using Gemm = cutlass::gemm::device::GemmUniversalAdapter<GemmKernel>;

// Force the device kernel symbol into the cubin without needing a host main.
auto* _anchor = &cutlass::device_kernel<GemmKernel>;


// ===== COMPILED SASS (sm_90a) =====

	.target	sm_90a

	.elftype	@"ET_EXEC"


//--------------------- .note.nv.tkinfo           --------------------------
	.section	.note.nv.tkinfo,"",@"SHT_NOTE"
	.sectionflags	@"SHF_NOTE_NV_TKINFO"
	.tkinfo
        /*0018*/ 	.word	0x00000002
        /*0030*/ 	.string	""
        /*0030*/ 	.string	"ptxas"
        /*0030*/ 	.string	"Cuda compilation tools, release 13.0, V13.0.88"
        /*0030*/ 	.string	"Build cuda_13.0.r13.0/compiler.36424714_0"
        /*0030*/ 	.string	"-arch sm_90a -m 64 "



//--------------------- .note.nv.cuinfo           --------------------------
	.section	.note.nv.cuinfo,"",@"SHT_NOTE"
	.sectionflags	@"SHF_NOTE_NV_CUINFO"
        /*0018*/ 	.short	0x0002
        /*001a*/ 	.short	0x005a
        /*001c*/ 	.short	0x0082
	.zero		2


//--------------------- .nv.info                  --------------------------
	.section	.nv.info,"",@"SHT_CUDA_INFO"
	.align	4


	//----- nvinfo : EIATTR_REGCOUNT
	.align		4
        /*0000*/ 	.byte	0x04, 0x2f
        /*0002*/ 	.short	(.L_15 - .L_14)
	.align		4
.L_14:
        /*0004*/ 	.word	index@(_ZN7cutlass13device_kernelINS_4gemm6kernel13GemmUniversalIN4cute5tupleIJiiiiEEENS1_10collective13CollectiveMmaINS1_34MainloopSm90TmaGmmaWarpSpecializedILi3ENS5_IJNS4_1CILi2EEENSA_ILi1EEESC_EEENS1_35KernelTmaWarpSpecializedCooperativeEEENS5_IJNSA_ILi192EEENSA_ILi80EEENSA_ILi128EEEEEENS_10bfloat16_tENS5_IJlSC_lEEESK_SL_NS4_8TiledMMAINS4_8MMA_AtomIJNS4_4SM904GMMA27MMA_64x16x16_F32BF16BF16_SSILNSP_5MajorE0ELSR_0ELNSP_7ScaleInE1ELSS_1EEEEEENS4_6LayoutISD_NS5_IJSC_NSA_ILi0EEESW_EEEEENS5_IJNS4_10UnderscoreESZ_SZ_EEEEENS4_13SM90_TMA_LOADENS4_14ComposedLayoutINS4_7SwizzleILi3ELi4ELi3EEENS4_18smem_ptr_flag_bitsILi16EEENSV_INS5_IJNSA_ILi8EEENSA_ILi64EEEEEENS5_IJS19_SC_EEEEEEEvNS4_8identityENS4_23SM90_TMA_LOAD_MULTICASTES1D_vS1E_EENS_8epilogue10collective6detail29Sm90TmaWarpSpecializedAdapterINS1I_15DefaultEpilogueISK_SL_SL_NS1H_6thread17LinearCombinationISK_Li1EffLNS1M_9ScaleType4KindE0ELNS_15FloatRoundStyleE2ESK_EENS1_15EpilogueDefaultEEEEEvvEEEEvNT_6ParamsE)
        /*0008*/ 	.word	0x000000a8


	//----- nvinfo : EIATTR_FRAME_SIZE
	.align		4
.L_15:
        /*000c*/ 	.byte	0x04, 0x11
        /*000e*/ 	.short	(.L_17 - .L_16)
	.align		4
.L_16:
        /*0010*/ 	.word	index@(_ZN7cutlass13device_kernelINS_4gemm6kernel13GemmUniversalIN4cute5tupleIJiiiiEEENS1_10collective13CollectiveMmaINS1_34MainloopSm90TmaGmmaWarpSpecializedILi3ENS5_IJNS4_1CILi2EEENSA_ILi1EEESC_EEENS1_35KernelTmaWarpSpecializedCooperativeEEENS5_IJNSA_ILi192EEENSA_ILi80EEENSA_ILi128EEEEEENS_10bfloat16_tENS5_IJlSC_lEEESK_SL_NS4_8TiledMMAINS4_8MMA_AtomIJNS4_4SM904GMMA27MMA_64x16x16_F32BF16BF16_SSILNSP_5MajorE0ELSR_0ELNSP_7ScaleInE1ELSS_1EEEEEENS4_6LayoutISD_NS5_IJSC_NSA_ILi0EEESW_EEEEENS5_IJNS4_10UnderscoreESZ_SZ_EEEEENS4_13SM90_TMA_LOADENS4_14ComposedLayoutINS4_7SwizzleILi3ELi4ELi3EEENS4_18smem_ptr_flag_bitsILi16EEENSV_INS5_IJNSA_ILi8EEENSA_ILi64EEEEEENS5_IJS19_SC_EEEEEEEvNS4_8identityENS4_23SM90_TMA_LOAD_MULTICASTES1D_vS1E_EENS_8epilogue10collective6detail29Sm90TmaWarpSpecializedAdapterINS1I_15DefaultEpilogueISK_SL_SL_NS1H_6thread17LinearCombinationISK_Li1EffLNS1M_9ScaleType4KindE0ELNS_15FloatRoundStyleE2ESK_EENS1_15EpilogueDefaultEEEEEvvEEEEvNT_6ParamsE)
        /*0014*/ 	.word	0x00000000


	//----- nvinfo : EIATTR_MIN_STACK_SIZE
	.align		4
.L_17:
        /*0018*/ 	.byte	0x04, 0x12
        /*001a*/ 	.short	(.L_19 - .L_18)
	.align		4
.L_18:
        /*001c*/ 	.word	index@(_ZN7cutlass13device_kernelINS_4gemm6kernel13GemmUniversalIN4cute5tupleIJiiiiEEENS1_10collective13CollectiveMmaINS1_34MainloopSm90TmaGmmaWarpSpecializedILi3ENS5_IJNS4_1CILi2EEENSA_ILi1EEESC_EEENS1_35KernelTmaWarpSpecializedCooperativeEEENS5_IJNSA_ILi192EEENSA_ILi80EEENSA_ILi128EEEEEENS_10bfloat16_tENS5_IJlSC_lEEESK_SL_NS4_8TiledMMAINS4_8MMA_AtomIJNS4_4SM904GMMA27MMA_64x16x16_F32BF16BF16_SSILNSP_5MajorE0ELSR_0ELNSP_7ScaleInE1ELSS_1EEEEEENS4_6LayoutISD_NS5_IJSC_NSA_ILi0EEESW_EEEEENS5_IJNS4_10UnderscoreESZ_SZ_EEEEENS4_13SM90_TMA_LOADENS4_14ComposedLayoutINS4_7SwizzleILi3ELi4ELi3EEENS4_18smem_ptr_flag_bitsILi16EEENSV_INS5_IJNSA_ILi8EEENSA_ILi64EEEEEENS5_IJS19_SC_EEEEEEEvNS4_8identityENS4_23SM90_TMA_LOAD_MULTICASTES1D_vS1E_EENS_8epilogue10collective6detail29Sm90TmaWarpSpecializedAdapterINS1I_15DefaultEpilogueISK_SL_SL_NS1H_6thread17LinearCombinationISK_Li1EffLNS1M_9ScaleType4KindE0ELNS_15FloatRoundStyleE2ESK_EENS1_15EpilogueDefaultEEEEEvvEEEEvNT_6ParamsE)
        /*0020*/ 	.word	0x00000000
.L_19:


//--------------------- .nv.compat                --------------------------
	.section	.nv.compat,"",@"SHT_CUDA_COMPAT_INFO"
	.align	4
        /*0000*/ 	.byte	0x02, 0x09, 0x01, 0x00, 0x02, 0x02, 0x04, 0x00, 0x02, 0x05, 0x05, 0x00, 0x03, 0x07, 0x01, 0x01
        /*0010*/ 	.byte	0x02, 0x03, 0x01, 0x00, 0x02, 0x06, 0x01, 0x00, 0x04, 0x0b, 0x08, 0x00, 0x00, 0x00, 0x00, 0x00
        /*0020*/ 	.byte	0x00, 0x00, 0x00, 0x00


//--------------------- .nv.info._ZN7cutlass13device_kernelINS_4gemm6kernel13GemmUniversalIN4cute5tupleIJiiiiEEENS1_10collective13CollectiveMmaINS1_34MainloopSm90TmaGmmaWarpSpecializedILi3ENS5_IJNS4_1CILi2EEENSA_ILi1EEESC_EEENS1_35KernelTmaWarpSpecializedCooperativeEEENS5_IJNSA_ILi192EEENSA_ILi80EEENSA_ILi128EEEEEENS_10bfloat16_tENS5_IJlSC_lEEESK_SL_NS4_8TiledMMAINS4_8MMA_AtomIJNS4_4SM904GMMA27MMA_64x16x16_F32BF16BF16_SSILNSP_5MajorE0ELSR_0ELNSP_7ScaleInE1ELSS_1EEEEEENS4_6LayoutISD_NS5_IJSC_NSA_ILi0EEESW_EEEEENS5_IJNS4_10UnderscoreESZ_SZ_EEEEENS4_13SM90_TMA_LOADENS4_14ComposedLayoutINS4_7SwizzleILi3ELi4ELi3EEENS4_18smem_ptr_flag_bitsILi16EEENSV_INS5_IJNSA_ILi8EEENSA_ILi64EEEEEENS5_IJS19_SC_EEEEEEEvNS4_8identityENS4_23SM90_TMA_LOAD_MULTICASTES1D_vS1E_EENS_8epilogue10collective6detail29Sm90TmaWarpSpecializedAdapterINS1I_15DefaultEpilogueISK_SL_SL_NS1H_6thread17LinearCombinationISK_Li1EffLNS1M_9ScaleType4KindE0ELNS_15FloatRoundStyleE2ESK_EENS1_15EpilogueDefaultEEEEEvvEEEEvNT_6ParamsE --------------------------
	.section	.nv.info._ZN7cutlass13device_kernelINS_4gemm6kernel13GemmUniversalIN4cute5tupleIJiiiiEEENS1_10collective13CollectiveMmaINS1_34MainloopSm90TmaGmmaWarpSpecializedILi3ENS5_IJNS4_1CILi2EEENSA_ILi1EEESC_EEENS1_35KernelTmaWarpSpecializedCooperativeEEENS5_IJNSA_ILi192EEENSA_ILi80EEENSA_ILi128EEEEEENS_10bfloat16_tENS5_IJlSC_lEEESK_SL_NS4_8TiledMMAINS4_8MMA_AtomIJNS4_4SM904GMMA27MMA_64x16x16_F32BF16BF16_SSILNSP_5MajorE0ELSR_0ELNSP_7ScaleInE1ELSS_1EEEEEENS4_6LayoutISD_NS5_IJSC_NSA_ILi0EEESW_EEEEENS5_IJNS4_10UnderscoreESZ_SZ_EEEEENS4_13SM90_TMA_LOADENS4_14ComposedLayoutINS4_7SwizzleILi3ELi4ELi3EEENS4_18smem_ptr_flag_bitsILi16EEENSV_INS5_IJNSA_ILi8EEENSA_ILi64EEEEEENS5_IJS19_SC_EEEEEEEvNS4_8identityENS4_23SM90_TMA_LOAD_MULTICASTES1D_vS1E_EENS_8epilogue10collective6detail29Sm90TmaWarpSpecializedAdapterINS1I_15DefaultEpilogueISK_SL_SL_NS1H_6thread17LinearCombinationISK_Li1EffLNS1M_9ScaleType4KindE0ELNS_15FloatRoundStyleE2ESK_EENS1_15EpilogueDefaultEEEEEvvEEEEvNT_6ParamsE,"",@"SHT_CUDA_INFO"
	.sectionflags	@""
	.align	4


	//----- nvinfo : EIATTR_CUDA_API_VERSION
	.align		4
        /*0000*/ 	.byte	0x04, 0x37
        /*0002*/ 	.short	(.L_21 - .L_20)
.L_20:
        /*0004*/ 	.word	0x00000082


	//----- nvinfo : EIATTR_KPARAM_INFO
	.align		4
.L_21:
        /*0008*/ 	.byte	0x04, 0x17
        /*000a*/ 	.short	(.L_23 - .L_22)
.L_22:
        /*000c*/ 	.word	0x00000000
        /*0010*/ 	.short	0x0000
        /*0012*/ 	.short	0x0070
        /*0014*/ 	.byte	0x00, 0xf0, 0x01, 0x10


	//----- nvinfo : EIATTR_SPARSE_MMA_MASK
	.align		4
.L_23:
        /*0018*/ 	.byte	0x03, 0x50
        /*001a*/ 	.short	0x0000


	//----- nvinfo : EIATTR_MAXREG_COUNT
	.align		4
        /*001c*/ 	.byte	0x03, 0x1b
        /*001e*/ 	.short	0x00a8


	//----- nvinfo : EIATTR_NUM_BARRIERS
	.align		4
        /*0020*/ 	.byte	0x02, 0x4c
        /*0022*/ 	.byte	0x01
	.zero		1


	//----- nvinfo : EIATTR_EXTERNS
	.align		4
        /*0024*/ 	.byte	0x04, 0x0f
        /*0026*/ 	.short	(.L_25 - .L_24)


	//   ....[0]....
	.align		4
.L_24:
        /*0028*/ 	.word	index@(__assertfail)


	//----- nvinfo : EIATTR_MERCURY_ISA_VERSION
	.align		4
.L_25:
        /*002c*/ 	.byte	0x03, 0x5f
        /*002e*/ 	.short	0x0101


	//----- nvinfo : EIATTR_INT_WARP_WIDE_INSTR_OFFSETS
	.align		4
        /*0030*/ 	.byte	0x04, 0x31
        /*0032*/ 	.short	(.L_27 - .L_26)


	//   ....[0]....
.L_26:
        /*0034*/ 	.word	0x00000460


	//   ....[1]....
        /*0038*/ 	.word	0x00000490


	//   ....[2]....
        /*003c*/ 	.word	0x00000650


	//----- nvinfo : EIATTR_COOP_GROUP_MASK_REGIDS
	.align		4
.L_27:
        /*0040*/ 	.byte	0x04, 0x29
        /*0042*/ 	.short	(.L_29 - .L_28)


	//   ....[0]....
.L_28:
        /*0044*/ 	.word	0xffffffff


	//   ....[1]....
        /*0048*/ 	.word	0xffffffff


	//   ....[2]....
        /*004c*/ 	.word	0xffffffff


	//   ....[3]....
        /*0050*/ 	.word	0xffffffff


	//   ....[4]....
        /*0054*/ 	.word	0xffffffff


	//   ....[5]....
        /*0058*/ 	.word	0xffffffff


	//----- nvinfo : EIATTR_COOP_GROUP_INSTR_OFFSETS
	.align		4
.L_29:
        /*005c*/ 	.byte	0x04, 0x28
        /*005e*/ 	.short	(.L_31 - .L_30)


	//   ....[0]....
.L_30:
        /*0060*/ 	.word	0x00000060


	//   ....[1]....
        /*0064*/ 	.word	0x00000070


	//   ....[2]....
        /*0068*/ 	.word	0x00000130


	//   ....[3]....
        /*006c*/ 	.word	0x000002b0


	//   ....[4]....
        /*0070*/ 	.word	0x000007d0


	//   ....[5]....
        /*0074*/ 	.word	0x00001210


	//----- nvinfo : EIATTR_REG_RECONFIG
	.align		4
.L_31:
        /*0078*/ 	.byte	0x01, 0x54
	.zero		2


	//----- nvinfo : EIATTR_SYSCALL_OFFSETS
	.align		4
        /*007c*/ 	.byte	0x04, 0x46
        /*007e*/ 	.short	(.L_33 - .L_32)


	//   ....[0]....
.L_32:
        /*0080*/ 	.word	0x000013d0


	//----- nvinfo : EIATTR_MBARRIER_INSTR_OFFSETS
	.align		4
.L_33:
        /*0084*/ 	.byte	0x04, 0x39
        /*0086*/ 	.short	(.L_35 - .L_34)


	//   ....[0]....
.L_34:
        /*0088*/ 	.word	0x00000230
        /*008c*/ 	.word	0x000000ff
        /*0090*/ 	.word	0x00000000
        /*0094*/ 	.short	0x0100
        /*0096*/ 	.byte	0x08
	.zero		1


	//   ....[1]....
        /*0098*/ 	.word	0x00000240
        /*009c*/ 	.word	0x000000ff
        /*00a0*/ 	.word	0x00000018
        /*00a4*/ 	.short	0x0100
        /*00a6*/ 	.byte	0x08
	.zero		1


	//   ....[2]....
        /*00a8*/ 	.word	0x00000250
        /*00ac*/ 	.word	0x000000ff
        /*00b0*/ 	.word	0x00000008
        /*00b4*/ 	.short	0x0100
        /*00b6*/ 	.byte	0x08
	.zero		1


	//   ....[3]....
        /*00b8*/ 	.word	0x00000260
        /*00bc*/ 	.word	0x000000ff
        /*00c0*/ 	.word	0x00000020
        /*00c4*/ 	.short	0x0100
        /*00c6*/ 	.byte	0x08
	.zero		1


	//   ....[4]....
        /*00c8*/ 	.word	0x00000270
        /*00cc*/ 	.word	0x000000ff
        /*00d0*/ 	.word	0x00000010
        /*00d4*/ 	.short	0x0100
        /*00d6*/ 	.byte	0x08
	.zero		1


	//   ....[5]....
        /*00d8*/ 	.word	0x00000280
        /*00dc*/ 	.word	0x000000ff
        /*00e0*/ 	.word	0x00000028
        /*00e4*/ 	.short	0x0100
        /*00e6*/ 	.byte	0x08
	.zero		1


	//   ....[6]....
        /*00e8*/ 	.word	0x000006d0
        /*00ec*/ 	.word	0x000000ff
        /*00f0*/ 	.word	0x00000040
        /*00f4*/ 	.short	0x0100
        /*00f6*/ 	.byte	0x06
	.zero		1


	//   ....[7]....
        /*00f8*/ 	.word	0x00000760
        /*00fc*/ 	.word	0x000000ff
        /*0100*/ 	.word	0x00000048
        /*0104*/ 	.short	0x0100
        /*0106*/ 	.byte	0x06
	.zero		1


	//   ....[8]....
        /*0108*/ 	.word	0x00001490
        /*010c*/ 	.word	0x00000003
        /*0110*/ 	.word	0x00000000
        /*0114*/ 	.short	0x010a
        /*0116*/ 	.byte	0x3f
	.zero		1


	//   ....[9]....
        /*0118*/ 	.word	0x000014d0
        /*011c*/ 	.word	0x00000003
        /*0120*/ 	.word	0x00000000
        /*0124*/ 	.short	0x010a
        /*0126*/ 	.byte	0x3f
	.zero		1


	//   ....[10]....
        /*0128*/ 	.word	0x00003550
        /*012c*/ 	.word	0x00000005
        /*0130*/ 	.word	0x00000000
        /*0134*/ 	.short	0x010a
        /*0136*/ 	.byte	0x3f
	.zero		1


	//   ....[11]....
        /*0138*/ 	.word	0x00003590
        /*013c*/ 	.word	0x00000005
        /*0140*/ 	.word	0x00000000
        /*0144*/ 	.short	0x010a
        /*0146*/ 	.byte	0x3f
	.zero		1


	//   ....[12]....
        /*0148*/ 	.word	0x000054a0
        /*014c*/ 	.word	0x00000005
        /*0150*/ 	.word	0x00000000
        /*0154*/ 	.short	0x0101
        /*0156*/ 	.byte	0x3f
	.zero		1


	//   ....[13]....
        /*0158*/ 	.word	0x000056c0
        /*015c*/ 	.word	0x00000003
        /*0160*/ 	.word	0x00000000
        /*0164*/ 	.short	0x0101
        /*0166*/ 	.byte	0x3f
	.zero		1


	//   ....[14]....
        /*0168*/ 	.word	0x0000b920
        /*016c*/ 	.word	0x00000014
        /*0170*/ 	.word	0x00000018
        /*0174*/ 	.short	0x010a
        /*0176*/ 	.byte	0x3f
	.zero		1


	//   ....[15]....
        /*0178*/ 	.word	0x0000bd60
        /*017c*/ 	.word	0x00000003
        /*0180*/ 	.word	0x00000048
        /*0184*/ 	.short	0x0101
        /*0186*/ 	.byte	0x3f
	.zero		1


	//   ....[16]....
        /*0188*/ 	.word	0x0000c4b0
        /*018c*/ 	.word	0x00000007
        /*0190*/ 	.word	0x00000000
        /*0194*/ 	.short	0x010a
        /*0196*/ 	.byte	0x3f
	.zero		1


	//   ....[17]....
        /*0198*/ 	.word	0x0000c530
        /*019c*/ 	.word	0x00000006
        /*01a0*/ 	.word	0x00000000
        /*01a4*/ 	.short	0x010a
        /*01a6*/ 	.byte	0x3f
	.zero		1


	//   ....[18]....
        /*01a8*/ 	.word	0x0000c5c0
        /*01ac*/ 	.word	0x00000003
        /*01b0*/ 	.word	0x00000000
        /*01b4*/ 	.short	0x010a
        /*01b6*/ 	.byte	0x3f
	.zero		1


	//   ....[19]....
        /*01b8*/ 	.word	0x0000c620
        /*01bc*/ 	.word	0x00000003
        /*01c0*/ 	.word	0x00000000
        /*01c4*/ 	.short	0x010a
        /*01c6*/ 	.byte	0x3f
	.zero		1


	//   ....[20]....
        /*01c8*/ 	.word	0x0000c670
        /*01cc*/ 	.word	0x00000005
        /*01d0*/ 	.word	0x00000000
        /*01d4*/ 	.short	0x010a
        /*01d6*/ 	.byte	0x3f
	.zero		1


	//   ....[21]....
        /*01d8*/ 	.word	0x0000c740
        /*01dc*/ 	.word	0x00000014
        /*01e0*/ 	.word	0x00000018
        /*01e4*/ 	.short	0x010a
        /*01e6*/ 	.byte	0x3f
	.zero		1


	//   ....[22]....
        /*01e8*/ 	.word	0x0000c810
        /*01ec*/ 	.word	0x00000007
        /*01f0*/ 	.word	0x00000000
        /*01f4*/ 	.short	0x010a
        /*01f6*/ 	.byte	0x3f
	.zero		1


	//   ....[23]....
        /*01f8*/ 	.word	0x0000c860
        /*01fc*/ 	.word	0x00000006
        /*0200*/ 	.word	0x00000000
        /*0204*/ 	.short	0x010a
        /*0206*/ 	.byte	0x3f
	.zero		1


	//----- nvinfo : EIATTR_NUM_MBARRIERS
	.align		4
.L_35:
        /*0208*/ 	.byte	0x03, 0x38
        /*020a*/ 	.short	0x0008


	//----- nvinfo : EIATTR_EXIT_INSTR_OFFSETS
	.align		4
        /*020c*/ 	.byte	0x04, 0x1c
        /*020e*/ 	.short	(.L_37 - .L_36)


	//   ....[0]....
.L_36:
        /*0210*/ 	.word	0x00000930


	//   ....[1]....
        /*0214*/ 	.word	0x00001140


	//   ....[2]....
        /*0218*/ 	.word	0x0000b050


	//   ....[3]....
        /*021c*/ 	.word	0x0000b5b0


	//   ....[4]....
        /*0220*/ 	.word	0x0000c610


	//----- nvinfo : EIATTR_MAX_THREADS
	.align		4
.L_37:
        /*0224*/ 	.byte	0x04, 0x05
        /*0226*/ 	.short	(.L_39 - .L_38)
.L_38:
        /*0228*/ 	.word	0x00000180
        /*022c*/ 	.word	0x00000001
        /*0230*/ 	.word	0x00000001


	//----- nvinfo : EIATTR_CRS_STACK_SIZE
	.align		4
.L_39:
        /*0234*/ 	.byte	0x04, 0x1e
        /*0236*/ 	.short	(.L_41 - .L_40)
.L_40:
        /*0238*/ 	.word	0x00000000


	//----- nvinfo : EIATTR_CBANK_PARAM_SIZE
	.align		4
.L_41:
        /*023c*/ 	.byte	0x03, 0x19
        /*023e*/ 	.short	0x0470


	//----- nvinfo : EIATTR_PARAM_CBANK
	.align		4
        /*0240*/ 	.byte	0x04, 0x0a
        /*0242*/ 	.short	(.L_43 - .L_42)
	.align		4
.L_42:
        /*0244*/ 	.word	index@(.nv.constant0._ZN7cutlass13device_kernelINS_4gemm6kernel13GemmUniversalIN4cute5tupleIJiiiiEEENS1_10collective13CollectiveMmaINS1_34MainloopSm90TmaGmmaWarpSpecializedILi3ENS5_IJNS4_1CILi2EEENSA_ILi1EEESC_EEENS1_35KernelTmaWarpSpecializedCooperativeEEENS5_IJNSA_ILi192EEENSA_ILi80EEENSA_ILi128EEEEEENS_10bfloat16_tENS5_IJlSC_lEEESK_SL_NS4_8TiledMMAINS4_8MMA_AtomIJNS4_4SM904GMMA27MMA_64x16x16_F32BF16BF16_SSILNSP_5MajorE0ELSR_0ELNSP_7ScaleInE1ELSS_1EEEEEENS4_6LayoutISD_NS5_IJSC_NSA_ILi0EEESW_EEEEENS5_IJNS4_10UnderscoreESZ_SZ_EEEEENS4_13SM90_TMA_LOADENS4_14ComposedLayoutINS4_7SwizzleILi3ELi4ELi3EEENS4_18smem_ptr_flag_bitsILi16EEENSV_INS5_IJNSA_ILi8EEENSA_ILi64EEEEEENS5_IJS19_SC_EEEEEEEvNS4_8identityENS4_23SM90_TMA_LOAD_MULTICASTES1D_vS1E_EENS_8epilogue10collective6detail29Sm90TmaWarpSpecializedAdapterINS1I_15DefaultEpilogueISK_SL_SL_NS1H_6thread17LinearCombinationISK_Li1EffLNS1M_9ScaleType4KindE0ELNS_15FloatRoundStyleE2ESK_EENS1_15EpilogueDefaultEEEEEvvEEEEvNT_6ParamsE)
        /*0248*/ 	.short	0x0210
        /*024a*/ 	.short	0x0470


	//----- nvinfo : EIATTR_SW_WAR
	.align		4
.L_43:
        /*024c*/ 	.byte	0x04, 0x36
        /*024e*/ 	.short	(.L_45 - .L_44)
.L_44:
        /*0250*/ 	.word	0x00000008
.L_45:


//--------------------- .nv.callgraph             --------------------------
	.section	.nv.callgraph,"",@"SHT_CUDA_CALLGRAPH"
	.align	4
	.sectionentsize	8
	.align		4
        /*0000*/ 	.word	0x00000000
	.align		4
        /*0004*/ 	.word	0xffffffff
	.align		4
        /*0008*/ 	.word	index@(_ZN7cutlass13device_kernelINS_4gemm6kernel13GemmUniversalIN4cute5tupleIJiiiiEEENS1_10collective13CollectiveMmaINS1_34MainloopSm90TmaGmmaWarpSpecializedILi3ENS5_IJNS4_1CILi2EEENSA_ILi1EEESC_EEENS1_35KernelTmaWarpSpecializedCooperativeEEENS5_IJNSA_ILi192EEENSA_ILi80EEENSA_ILi128EEEEEENS_10bfloat16_tENS5_IJlSC_lEEESK_SL_NS4_8TiledMMAINS4_8MMA_AtomIJNS4_4SM904GMMA27MMA_64x16x16_F32BF16BF16_SSILNSP_5MajorE0ELSR_0ELNSP_7ScaleInE1ELSS_1EEEEEENS4_6LayoutISD_NS5_IJSC_NSA_ILi0EEESW_EEEEENS5_IJNS4_10UnderscoreESZ_SZ_EEEEENS4_13SM90_TMA_LOADENS4_14ComposedLayoutINS4_7SwizzleILi3ELi4ELi3EEENS4_18smem_ptr_flag_bitsILi16EEENSV_INS5_IJNSA_ILi8EEENSA_ILi64EEEEEENS5_IJS19_SC_EEEEEEEvNS4_8identityENS4_23SM90_TMA_LOAD_MULTICASTES1D_vS1E_EENS_8epilogue10collective6detail29Sm90TmaWarpSpecializedAdapterINS1I_15DefaultEpilogueISK_SL_SL_NS1H_6thread17LinearCombinationISK_Li1EffLNS1M_9ScaleType4KindE0ELNS_15FloatRoundStyleE2ESK_EENS1_15EpilogueDefaultEEEEEvvEEEEvNT_6ParamsE)
	.align		4
        /*000c*/ 	.word	index@(__assertfail)
	.align		4
        /*0010*/ 	.word	0x00000000
	.align		4
        /*0014*/ 	.word	0xfffffffe
	.align		4
        /*0018*/ 	.word	0x00000000
	.align		4
        /*001c*/ 	.word	0xfffffffd
	.align		4
        /*0020*/ 	.word	0x00000000
	.align		4
        /*0024*/ 	.word	0xfffffffc


//--------------------- .nv.constant4             --------------------------
	.section	.nv.constant4,"a",@progbits
	.align	8
	.align		8
.nv.constant4:
        /*0000*/ 	.dword	__assertfail
	.align		8
        /*0008*/ 	.dword	__unnamed_1
	.align		8
        /*0010*/ 	.dword	_ZN40_INTERNAL_7579f10e_4_k_cu_291dfb9f_172944cuda3std3__45__cpo5beginE
	.align		8
        /*0018*/ 	.dword	_ZN40_INTERNAL_7579f10e_4_k_cu_291dfb9f_172944cuda3std3__45__cpo3endE
	.align		8
        /*0020*/ 	.dword	_ZN40_INTERNAL_7579f10e_4_k_cu_291dfb9f_172944cuda3std3__45__cpo6cbeginE
	.align		8
        /*0028*/ 	.dword	_ZN40_INTERNAL_7579f10e_4_k_cu_291dfb9f_172944cuda3std3__45__cpo4cendE
	.align		8
        /*0030*/ 	.dword	_ZN40_INTERNAL_7579f10e_4_k_cu_291dfb9f_172944cuda3std3__442_GLOBAL__N__7579f10e_4_k_cu_291dfb9f_172946ignoreE
	.align		8
        /*0038*/ 	.dword	_ZN40_INTERNAL_7579f10e_4_k_cu_291dfb9f_172944cuda3std3__419piecewise_constructE
	.align		8
        /*0040*/ 	.dword	_ZN40_INTERNAL_7579f10e_4_k_cu_291dfb9f_172944cuda3std3__48in_placeE
	.align		8
        /*0048*/ 	.dword	_ZN40_INTERNAL_7579f10e_4_k_cu_291dfb9f_172944cuda3std6ranges3__45__cpo4swapE
	.align		8
        /*0050*/ 	.dword	_ZN40_INTERNAL_7579f10e_4_k_cu_291dfb9f_172944cuda3std6ranges3__45__cpo9iter_moveE
	.align		8
        /*0058*/ 	.dword	_ZN40_INTERNAL_7579f10e_4_k_cu_291dfb9f_172944cute7productE
	.align		8
        /*0060*/ 	.dword	_ZN40_INTERNAL_7579f10e_4_k_cu_291dfb9f_172944cute1_E
	.align		8
        /*0068*/ 	.dword	$str$22
	.align		8
        /*0070*/ 	.dword	$str$23


//--------------------- .text._ZN7cutlass13device_kernelINS_4gemm6kernel13GemmUniversalIN4cute5tupleIJiiiiEEENS1_10collective13CollectiveMmaINS1_34MainloopSm90TmaGmmaWarpSpecializedILi3ENS5_IJNS4_1CILi2EEENSA_ILi1EEESC_EEENS1_35KernelTmaWarpSpecializedCooperativeEEENS5_IJNSA_ILi192EEENSA_ILi80EEENSA_ILi128EEEEEENS_10bfloat16_tENS5_IJlSC_lEEESK_SL_NS4_8TiledMMAINS4_8MMA_AtomIJNS4_4SM904GMMA27MMA_64x16x16_F32BF16BF16_SSILNSP_5MajorE0ELSR_0ELNSP_7ScaleInE1ELSS_1EEEEEENS4_6LayoutISD_NS5_IJSC_NSA_ILi0EEESW_EEEEENS5_IJNS4_10UnderscoreESZ_SZ_EEEEENS4_13SM90_TMA_LOADENS4_14ComposedLayoutINS4_7SwizzleILi3ELi4ELi3EEENS4_18smem_ptr_flag_bitsILi16EEENSV_INS5_IJNSA_ILi8EEENSA_ILi64EEEEEENS5_IJS19_SC_EEEEEEEvNS4_8identityENS4_23SM90_TMA_LOAD_MULTICASTES1D_vS1E_EENS_8epilogue10collective6detail29Sm90TmaWarpSpecializedAdapterINS1I_15DefaultEpilogueISK_SL_SL_NS1H_6thread17LinearCombinationISK_Li1EffLNS1M_9ScaleType4KindE0ELNS_15FloatRoundStyleE2ESK_EENS1_15EpilogueDefaultEEEEEvvEEEEvNT_6ParamsE --------------------------
	.section	.text._ZN7cutlass13device_kernelINS_4gemm6kernel13GemmUniversalIN4cute5tupleIJiiiiEEENS1_10collective13CollectiveMmaINS1_34MainloopSm90TmaGmmaWarpSpecializedILi3ENS5_IJNS4_1CILi2EEENSA_ILi1EEESC_EEENS1_35KernelTmaWarpSpecializedCooperativeEEENS5_IJNSA_ILi192EEENSA_ILi80EEENSA_ILi128EEEEEENS_10bfloat16_tENS5_IJlSC_lEEESK_SL_NS4_8TiledMMAINS4_8MMA_AtomIJNS4_4SM904GMMA27MMA_64x16x16_F32BF16BF16_SSILNSP_5MajorE0ELSR_0ELNSP_7ScaleInE1ELSS_1EEEEEENS4_6LayoutISD_NS5_IJSC_NSA_ILi0EEESW_EEEEENS5_IJNS4_10UnderscoreESZ_SZ_EEEEENS4_13SM90_TMA_LOADENS4_14ComposedLayoutINS4_7SwizzleILi3ELi4ELi3EEENS4_18smem_ptr_flag_bitsILi16EEENSV_INS5_IJNSA_ILi8EEENSA_ILi64EEEEEENS5_IJS19_SC_EEEEEEEvNS4_8identityENS4_23SM90_TMA_LOAD_MULTICASTES1D_vS1E_EENS_8epilogue10collective6detail29Sm90TmaWarpSpecializedAdapterINS1I_15DefaultEpilogueISK_SL_SL_NS1H_6thread17LinearCombinationISK_Li1EffLNS1M_9ScaleType4KindE0ELNS_15FloatRoundStyleE2ESK_EENS1_15EpilogueDefaultEEEEEvvEEEEvNT_6ParamsE,"ax",@progbits
	.align	128
.text._ZN7cutlass13device_kernelINS_4gemm6kernel13GemmUniversalIN4cute5tupleIJiiiiEEENS1_10collective13CollectiveMmaINS1_34MainloopSm90TmaGmmaWarpSpecializedILi3ENS5_IJNS4_1CILi2EEENSA_ILi1EEESC_EEENS1_35KernelTmaWarpSpecializedCooperativeEEENS5_IJNSA_ILi192EEENSA_ILi80EEENSA_ILi128EEEEEENS_10bfloat16_tENS5_IJlSC_lEEESK_SL_NS4_8TiledMMAINS4_8MMA_AtomIJNS4_4SM904GMMA27MMA_64x16x16_F32BF16BF16_SSILNSP_5MajorE0ELSR_0ELNSP_7ScaleInE1ELSS_1EEEEEENS4_6LayoutISD_NS5_IJSC_NSA_ILi0EEESW_EEEEENS5_IJNS4_10UnderscoreESZ_SZ_EEEEENS4_13SM90_TMA_LOADENS4_14ComposedLayoutINS4_7SwizzleILi3ELi4ELi3EEENS4_18smem_ptr_flag_bitsILi16EEENSV_INS5_IJNSA_ILi8EEENSA_ILi64EEEEEENS5_IJS19_SC_EEEEEEEvNS4_8identityENS4_23SM90_TMA_LOAD_MULTICASTES1D_vS1E_EENS_8epilogue10collective6detail29Sm90TmaWarpSpecializedAdapterINS1I_15DefaultEpilogueISK_SL_SL_NS1H_6thread17LinearCombinationISK_Li1EffLNS1M_9ScaleType4KindE0ELNS_15FloatRoundStyleE2ESK_EENS1_15EpilogueDefaultEEEEEvvEEEEvNT_6ParamsE:
        .type           _ZN7cutlass13device_kernelINS_4gemm6kernel13GemmUniversalIN4cute5tupleIJiiiiEEENS1_10collective13CollectiveMmaINS1_34MainloopSm90TmaGmmaWarpSpecializedILi3ENS5_IJNS4_1CILi2EEENSA_ILi1EEESC_EEENS1_35KernelTmaWarpSpecializedCooperativeEEENS5_IJNSA_ILi192EEENSA_ILi80EEENSA_ILi128EEEEEENS_10bfloat16_tENS5_IJlSC_lEEESK_SL_NS4_8TiledMMAINS4_8MMA_AtomIJNS4_4SM904GMMA27MMA_64x16x16_F32BF16BF16_SSILNSP_5MajorE0ELSR_0ELNSP_7ScaleInE1ELSS_1EEEEEENS4_6LayoutISD_NS5_IJSC_NSA_ILi0EEESW_EEEEENS5_IJNS4_10UnderscoreESZ_SZ_EEEEENS4_13SM90_TMA_LOADENS4_14ComposedLayoutINS4_7SwizzleILi3ELi4ELi3EEENS4_18smem_ptr_flag_bitsILi16EEENSV_INS5_IJNSA_ILi8EEENSA_ILi64EEEEEENS5_IJS19_SC_EEEEEEEvNS4_8identityENS4_23SM90_TMA_LOAD_MULTICASTES1D_vS1E_EENS_8epilogue10collective6detail29Sm90TmaWarpSpecializedAdapterINS1I_15DefaultEpilogueISK_SL_SL_NS1H_6thread17LinearCombinationISK_Li1EffLNS1M_9ScaleType4KindE0ELNS_15FloatRoundStyleE2ESK_EENS1_15EpilogueDefaultEEEEEvvEEEEvNT_6ParamsE,@function
        .size           _ZN7cutlass13device_kernelINS_4gemm6kernel13GemmUniversalIN4cute5tupleIJiiiiEEENS1_10collective13CollectiveMmaINS1_34MainloopSm90TmaGmmaWarpSpecializedILi3ENS5_IJNS4_1CILi2EEENSA_ILi1EEESC_EEENS1_35KernelTmaWarpSpecializedCooperativeEEENS5_IJNSA_ILi192EEENSA_ILi80EEENSA_ILi128EEEEEENS_10bfloat16_tENS5_IJlSC_lEEESK_SL_NS4_8TiledMMAINS4_8MMA_AtomIJNS4_4SM904GMMA27MMA_64x16x16_F32BF16BF16_SSILNSP_5MajorE0ELSR_0ELNSP_7ScaleInE1ELSS_1EEEEEENS4_6LayoutISD_NS5_IJSC_NSA_ILi0EEESW_EEEEENS5_IJNS4_10UnderscoreESZ_SZ_EEEEENS4_13SM90_TMA_LOADENS4_14ComposedLayoutINS4_7SwizzleILi3ELi4ELi3EEENS4_18smem_ptr_flag_bitsILi16EEENSV_INS5_IJNSA_ILi8EEENSA_ILi64EEEEEENS5_IJS19_SC_EEEEEEEvNS4_8identityENS4_23SM90_TMA_LOAD_MULTICASTES1D_vS1E_EENS_8epilogue10collective6detail29Sm90TmaWarpSpecializedAdapterINS1I_15DefaultEpilogueISK_SL_SL_NS1H_6thread17LinearCombinationISK_Li1EffLNS1M_9ScaleType4KindE0ELNS_15FloatRoundStyleE2ESK_EENS1_15EpilogueDefaultEEEEEvvEEEEvNT_6ParamsE,(.L_x_227 - _ZN7cutlass13device_kernelINS_4gemm6kernel13GemmUniversalIN4cute5tupleIJiiiiEEENS1_10collective13CollectiveMmaINS1_34MainloopSm90TmaGmmaWarpSpecializedILi3ENS5_IJNS4_1CILi2EEENSA_ILi1EEESC_EEENS1_35KernelTmaWarpSpecializedCooperativeEEENS5_IJNSA_ILi192EEENSA_ILi80EEENSA_ILi128EEEEEENS_10bfloat16_tENS5_IJlSC_lEEESK_SL_NS4_8TiledMMAINS4_8MMA_AtomIJNS4_4SM904GMMA27MMA_64x16x16_F32BF16BF16_SSILNSP_5MajorE0ELSR_0ELNSP_7ScaleInE1ELSS_1EEEEEENS4_6LayoutISD_NS5_IJSC_NSA_ILi0EEESW_EEEEENS5_IJNS4_10UnderscoreESZ_SZ_EEEEENS4_13SM90_TMA_LOADENS4_14ComposedLayoutINS4_7SwizzleILi3ELi4ELi3EEENS4_18smem_ptr_flag_bitsILi16EEENSV_INS5_IJNSA_ILi8EEENSA_ILi64EEEEEENS5_IJS19_SC_EEEEEEEvNS4_8identityENS4_23SM90_TMA_LOAD_MULTICASTES1D_vS1E_EENS_8epilogue10collective6detail29Sm90TmaWarpSpecializedAdapterINS1I_15DefaultEpilogueISK_SL_SL_NS1H_6thread17LinearCombinationISK_Li1EffLNS1M_9ScaleType4KindE0ELNS_15FloatRoundStyleE2ESK_EENS1_15EpilogueDefaultEEEEEvvEEEEvNT_6ParamsE)
        .other          _ZN7cutlass13device_kernelINS_4gemm6kernel13GemmUniversalIN4cute5tupleIJiiiiEEENS1_10collective13CollectiveMmaINS1_34MainloopSm90TmaGmmaWarpSpecializedILi3ENS5_IJNS4_1CILi2EEENSA_ILi1EEESC_EEENS1_35KernelTmaWarpSpecializedCooperativeEEENS5_IJNSA_ILi192EEENSA_ILi80EEENSA_ILi128EEEEEENS_10bfloat16_tENS5_IJlSC_lEEESK_SL_NS4_8TiledMMAINS4_8MMA_AtomIJNS4_4SM904GMMA27MMA_64x16x16_F32BF16BF16_SSILNSP_5MajorE0ELSR_0ELNSP_7ScaleInE1ELSS_1EEEEEENS4_6LayoutISD_NS5_IJSC_NSA_ILi0EEESW_EEEEENS5_IJNS4_10UnderscoreESZ_SZ_EEEEENS4_13SM90_TMA_LOADENS4_14ComposedLayoutINS4_7SwizzleILi3ELi4ELi3EEENS4_18smem_ptr_flag_bitsILi16EEENSV_INS5_IJNSA_ILi8EEENSA_ILi64EEEEEENS5_IJS19_SC_EEEEEEEvNS4_8identityENS4_23SM90_TMA_LOAD_MULTICASTES1D_vS1E_EENS_8epilogue10collective6detail29Sm90TmaWarpSpecializedAdapterINS1I_15DefaultEpilogueISK_SL_SL_NS1H_6thread17LinearCombinationISK_Li1EffLNS1M_9ScaleType4KindE0ELNS_15FloatRoundStyleE2ESK_EENS1_15EpilogueDefaultEEEEEvvEEEEvNT_6ParamsE,@"STO_CUDA_ENTRY STV_DEFAULT"
_ZN7cutlass13device_kernelINS_4gemm6kernel13GemmUniversalIN4cute5tupleIJiiiiEEENS1_10collective13CollectiveMmaINS1_34MainloopSm90TmaGmmaWarpSpecializedILi3ENS5_IJNS4_1CILi2EEENSA_ILi1EEESC_EEENS1_35KernelTmaWarpSpecializedCooperativeEEENS5_IJNSA_ILi192EEENSA_ILi80EEENSA_ILi128EEEEEENS_10bfloat16_tENS5_IJlSC_lEEESK_SL_NS4_8TiledMMAINS4_8MMA_AtomIJNS4_4SM904GMMA27MMA_64x16x16_F32BF16BF16_SSILNSP_5MajorE0ELSR_0ELNSP_7ScaleInE1ELSS_1EEEEEENS4_6LayoutISD_NS5_IJSC_NSA_ILi0EEESW_EEEEENS5_IJNS4_10UnderscoreESZ_SZ_EEEEENS4_13SM90_TMA_LOADENS4_14ComposedLayoutINS4_7SwizzleILi3ELi4ELi3EEENS4_18smem_ptr_flag_bitsILi16EEENSV_INS5_IJNSA_ILi8EEENSA_ILi64EEEEEENS5_IJS19_SC_EEEEEEEvNS4_8identityENS4_23SM90_TMA_LOAD_MULTICASTES1D_vS1E_EENS_8epilogue10collective6detail29Sm90TmaWarpSpecializedAdapterINS1I_15DefaultEpilogueISK_SL_SL_NS1H_6thread17LinearCombinationISK_Li1EffLNS1M_9ScaleType4KindE0ELNS_15FloatRoundStyleE2ESK_EENS1_15EpilogueDefaultEEEEEvvEEEEvNT_6ParamsE:
[----:B------:R-:W0:Y:S01]  /*0000*/  LDC R1, c[0x0][0x28] ;  /* 0x00000a00ff017b82 */ /* 0x000e220000000800 */
[----:B------:R-:W1:Y:S01]  /*0010*/  S2R R18, SR_TID.X ;  /* 0x0000000000127919 */ /* 0x000e620000002100 */
[----:B------:R-:W-:Y:S01]  /*0020*/  ELECT P0, URZ, PT ;  /* 0x00000000003f782f */ /* 0x000fe20003800000 */
[----:B------:R-:W-:Y:S01]  /*0030*/  BSSY B0, `(.L_x_0) ;  /* 0x000000f000007945 */ /* 0x000fe20003800000 */
[--C-:B-1----:R-:W-:Y:S02]  /*0040*/  SHF.R.U32.HI R0, RZ, 0x5, R18.reuse ;  /* 0x00000005ff007819 */ /* 0x102fe40000011612 */
[----:B------:R-:W-:-:S03]  /*0050*/  SHF.R.U32.HI R3, RZ, 0x7, R18 ;  /* 0x00000007ff037819 */ /* 0x000fc60000011612 */
[----:B------:R-:W1:Y:S04]  /*0060*/  SHFL.IDX PT, R2, R0, RZ, 0x1f ;  /* 0x00001fff00027589 */ /* 0x000e6800000e0000 */
[----:B------:R2:W3:Y:S01]  /*0070*/  SHFL.IDX PT, R5, R3, RZ, 0x1f ;  /* 0x00001fff03057589 */ /* 0x0004e200000e0000 */
[----:B-1----:R-:W-:-:S13]  /*0080*/  ISETP.NE.OR P0, PT, R2, RZ, !P0 ;  /* 0x000000ff0200720c */ /* 0x002fda0004705670 */
[----:B0-23--:R-:W-:Y:S05]  /*0090*/  @P0 BRA `(.L_x_1) ;  /* 0x0000000000200947 */ /* 0x00dfea0003800000 */
[----:B------:R-:W-:Y:S02]  /*00a0*/  ULDC.64 UR4, c[0x0][0x198] ;  /* 0x0000660000047ab9 */ /* 0x000fe40000000a00 */
[----:B------:R-:W-:Y:S02]  /*00b0*/  UIADD3 UR6, UP0, UR4, 0xf0, URZ ;  /* 0x000000f004067890 */ /* 0x000fe4000ff1e03f */
[----:B------:R-:W-:Y:S02]  /*00c0*/  UIADD3 UR4, UP1, UR4, 0x1f0, URZ ;  /* 0x000001f004047890 */ /* 0x000fe4000ff3e03f */
[----:B------:R-:W-:Y:S02]  /*00d0*/  UIADD3.X UR7, URZ, UR5, URZ, UP0, !UPT ;  /* 0x000000053f077290 */ /* 0x000fe400087fe43f */
[----:B------:R-:W-:-:S07]  /*00e0*/  UIADD3.X UR5, URZ, UR5, URZ, UP1, !UPT ;  /* 0x000000053f057290 */ /* 0x000fce0008ffe43f */
[----:B------:R0:W-:Y:S02]  /*00f0*/  UTMACCTL.PF [UR6] ;  /* 0x00000000060079b9 */ /* 0x0001e40008040000 */
[----:B------:R0:W-:Y:S02]  /*0100*/  UTMACCTL.PF [UR4] ;  /* 0x00000000040079b9 */ /* 0x0001e40008040000 */
[----:B0-----:R-:W-:Y:S01]  /*0110*/  NOP ;  /* 0x0000000000007918 */ /* 0x001fe20000000000 */
.L_x_1:
[----:B------:R-:W-:Y:S05]  /*0120*/  BSYNC B0 ;  /* 0x0000000000007941 */ /* 0x000fea0003800000 */
.L_x_0:
[----:B------:R-:W0:Y:S02]  /*0130*/  SHFL.IDX PT, R3, R0, RZ, 0x1f ;  /* 0x00001fff00037589 */ /* 0x000e2400000e0000 */
[----:B0-----:R-:W-:-:S13]  /*0140*/  ISETP.NE.AND P0, PT, R3, RZ, PT ;  /* 0x000000ff0300720c */ /* 0x001fda0003f05270 */
[----:B------:R-:W-:Y:S05]  /*0150*/  @P0 BRA `(.L_x_2) ;  /* 0x0000000000500947 */ /* 0x000fea0003800000 */
[----:B------:R-:W0:Y:S01]  /*0160*/  S2UR UR8, SR_CgaCtaId ;  /* 0x00000000000879c3 */ /* 0x000e220000008800 */
[----:B------:R-:W-:Y:S01]  /*0170*/  UMOV UR4, 0x400 ;  /* 0x0000040000047882 */ /* 0x000fe20000000000 */
[----:B------:R-:W-:Y:S01]  /*0180*/  UMOV UR5, 0x1 ;  /* 0x0000000100057882 */ /* 0x000fe20000000000 */
[----:B------:R-:W-:Y:S01]  /*0190*/  UMOV UR6, 0x4 ;  /* 0x0000000400067882 */ /* 0x000fe20000000000 */
[----:B------:R-:W-:Y:S01]  /*01a0*/  ELECT P0, URZ, PT ;  /* 0x00000000003f782f */ /* 0x000fe20003800000 */
[----:B------:R-:W-:-:S04]  /*01b0*/  UIADD3 UR6, -UR6, 0x100000, URZ ;  /* 0x0010000006067890 */ /* 0x000fc8000fffe13f */
[----:B------:R-:W-:Y:S02]  /*01c0*/  USHF.L.U32 UR7, UR6, 0xb, URZ ;  /* 0x0000000b06077899 */ /* 0x000fe4000800063f */
[----:B------:R-:W-:Y:S02]  /*01d0*/  USHF.L.U32 UR6, UR6, 0x1, URZ ;  /* 0x0000000106067899 */ /* 0x000fe4000800063f */
[----:B0-----:R-:W-:Y:S02]  /*01e0*/  ULEA UR8, UR8, UR4, 0x18 ;  /* 0x0000000408087291 */ /* 0x001fe4000f8ec03f */
[----:B------:R-:W-:-:S04]  /*01f0*/  UIADD3 UR4, -UR5, 0x100000, URZ ;  /* 0x0010000005047890 */ /* 0x000fc8000fffe13f */
[----:B------:R-:W-:Y:S02]  /*0200*/  USHF.L.U32 UR5, UR4, 0xb, URZ ;  /* 0x0000000b04057899 */ /* 0x000fe4000800063f */
[----:B------:R-:W-:Y:S01]  /*0210*/  USHF.L.U32 UR4, UR4, 0x1, URZ ;  /* 0x0000000104047899 */ /* 0x000fe2000800063f */
[----:B------:R-:W0:Y:S11]  /*0220*/  FENCE.VIEW.ASYNC.S ;  /* 0x00000000000073c6 */ /* 0x000e360000000000 */
[----:B0-----:R0:W1:Y:S01]  /*0230*/  SYNCS.EXCH.64 URZ, [UR8], UR4 ;  /* 0x00000004083f75b2 */ /* 0x0010620008000100 */
[----:B------:R0:W2:Y:S01]  /*0240*/  SYNCS.EXCH.64 URZ, [UR8+0x18], UR6 ;  /* 0x00001806083f75b2 */ /* 0x0000a20008000100 */
[----:B------:R0:W3:Y:S01]  /*0250*/  SYNCS.EXCH.64 URZ, [UR8+0x8], UR4 ;  /* 0x00000804083f75b2 */ /* 0x0000e20008000100 */
[----:B------:R0:W4:Y:S01]  /*0260*/  SYNCS.EXCH.64 URZ, [UR8+0x20], UR6 ;  /* 0x00002006083f75b2 */ /* 0x0001220008000100 */
[----:B------:R0:W0:Y:S01]  /*0270*/  SYNCS.EXCH.64 URZ, [UR8+0x10], UR4 ;  /* 0x00001004083f75b2 */ /* 0x0000220008000100 */
[----:B------:R0:W0:Y:S01]  /*0280*/  SYNCS.EXCH.64 URZ, [UR8+0x28], UR6 ;  /* 0x00002806083f75b2 */ /* 0x0000220008000100 */
[----:B------:R-:W-:Y:S01]  /*0290*/  NOP ;  /* 0x0000000000007918 */ /* 0x000fe20000000000 */
.L_x_2:
[----:B------:R-:W-:Y:S01]  /*02a0*/  SHF.R.S32.HI R7, RZ, 0x1f, R18 ;  /* 0x0000001fff077819 */ /* 0x000fe20000011412 */
[----:B------:R-:W5:Y:S01]  /*02b0*/  SHFL.IDX PT, R0, R0, RZ, 0x1f ;  /* 0x00001fff00007589 */ /* 0x000f6200000e0000 */
[----:B0-----:R-:W0:Y:S01]  /*02c0*/  S2UR UR8, SR_CTAID.X ;  /* 0x00000000000879c3 */ /* 0x001e220000002500 */
[----:B------:R-:W-:Y:S02]  /*02d0*/  ELECT P0, URZ, PT ;  /* 0x00000000003f782f */ /* 0x000fe40003800000 */
[----:B------:R-:W-:Y:S01]  /*02e0*/  LEA.HI R7, R7, R18, RZ, 0x7 ;  /* 0x0000001207077211 */ /* 0x000fe200078f38ff */
[----:B------:R-:W1:Y:S01]  /*02f0*/  S2R R4, SR_CTAID.Y ;  /* 0x0000000000047919 */ /* 0x000e620000002600 */
[----:B------:R-:W-:Y:S01]  /*0300*/  SHF.R.S32.HI R8, RZ, 0x1f, R3 ;  /* 0x0000001fff087819 */ /* 0x000fe20000011403 */
[----:B------:R-:W-:Y:S01]  /*0310*/  ULDC UR4, c[0x0][0x150] ;  /* 0x0000540000047ab9 */ /* 0x000fe20000000800 */
[----:B------:R-:W-:Y:S01]  /*0320*/  LOP3.LUT R7, R7, 0xffffff80, RZ, 0xc0, !PT ;  /* 0xffffff8007077812 */ /* 0x000fe200078ec0ff */
[----:B------:R-:W-:Y:S01]  /*0330*/  NOP ;  /* 0x0000000000007918 */ /* 0x000fe20000000000 */
[----:B------:R-:W-:Y:S01]  /*0340*/  LEA.HI R8, R8, R3, RZ, 0x2 ;  /* 0x0000000308087211 */ /* 0x000fe200078f10ff */
[----:B------:R-:W2:Y:S01]  /*0350*/  LDC R10, c[0x0][0x144] ;  /* 0x00005100ff0a7b82 */ /* 0x000ea20000000800 */
[----:B------:R-:W-:Y:S01]  /*0360*/  NOP ;  /* 0x0000000000007918 */ /* 0x000fe20000000000 */
[----:B------:R-:W-:Y:S01]  /*0370*/  IMAD.IADD R6, R18, 0x1, -R7 ;  /* 0x0000000112067824 */ /* 0x000fe200078e0a07 */
[----:B------:R-:W-:Y:S01]  /*0380*/  LOP3.LUT R8, R8, 0x3ffffffc, RZ, 0xc0, !PT ;  /* 0x3ffffffc08087812 */ /* 0x000fe200078ec0ff */
[----:B------:R-:W-:Y:S01]  /*0390*/  IMAD.MOV.U32 R23, RZ, RZ, 0x1 ;  /* 0x00000001ff177424 */ /* 0x000fe200078e00ff */
[----:B------:R-:W-:-:S02]  /*03a0*/  ISETP.NE.AND P3, PT, R5, RZ, PT ;  /* 0x000000ff0500720c */ /* 0x000fc40003f65270 */
[----:B------:R-:W-:Y:S01]  /*03b0*/  SHF.R.S32.HI R7, RZ, 0x1f, R6 ;  /* 0x0000001fff077819 */ /* 0x000fe20000011406 */
[----:B------:R-:W-:Y:S01]  /*03c0*/  IMAD.IADD R8, R3, 0x1, -R8 ;  /* 0x0000000103087824 */ /* 0x000fe200078e0a08 */
[----:B------:R-:W3:Y:S02]  /*03d0*/  LDC R13, c[0x0][0x140] ;  /* 0x00005000ff0d7b82 */ /* 0x000ee40000000800 */
[----:B------:R-:W-:Y:S02]  /*03e0*/  LEA.HI R7, R7, R6, RZ, 0x3 ;  /* 0x0000000607077211 */ /* 0x000fe400078f18ff */
[----:B-----5:R-:W-:Y:S02]  /*03f0*/  ISETP.NE.OR P0, PT, R0, RZ, !P0 ;  /* 0x000000ff0000720c */ /* 0x020fe40004705670 */
[--C-:B------:R-:W-:Y:S02]  /*0400*/  SHF.R.S32.HI R0, RZ, 0x3, R7.reuse ;  /* 0x00000003ff007819 */ /* 0x100fe40000011407 */
[----:B------:R-:W-:-:S02]  /*0410*/  SHF.R.S32.HI R7, RZ, 0x1f, R7 ;  /* 0x0000001fff077819 */ /* 0x000fc40000011407 */
[----:B0-----:R-:W-:Y:S02]  /*0420*/  I2FP.F32.U32 R9, UR8 ;  /* 0x0000000800097c45 */ /* 0x001fe40008201000 */
[----:B------:R-:W-:-:S03]  /*0430*/  LEA.HI R7, R7, R0, RZ, 0x2 ;  /* 0x0000000007077211 */ /* 0x000fc600078f10ff */
[----:B------:R-:W-:Y:S01]  /*0440*/  FMUL R9, R9, UR4 ;  /* 0x0000000409097c20 */ /* 0x000fe20008400000 */
[----:B------:R-:W-:Y:S01]  /*0450*/  LOP3.LUT R7, R7, 0xfffffffc, RZ, 0xc0, !PT ;  /* 0xfffffffc07077812 */ /* 0x000fe200078ec0ff */
[----:B------:R-:W-:Y:S01]  /*0460*/  VOTEU.ALL UP0, P0 ;  /* 0x00000000003f7886 */ /* 0x000fe20000000000 */
[----:B-1----:R-:W-:Y:S01]  /*0470*/  I2FP.F32.U32 R3, R4 ;  /* 0x0000000400037245 */ /* 0x002fe20000201000 */
[----:B------:R-:W-:Y:S01]  /*0480*/  ULDC UR4, c[0x0][0x154] ;  /* 0x0000550000047ab9 */ /* 0x000fe20000000800 */
[----:B------:R-:W-:Y:S01]  /*0490*/  VOTEU.ALL UP1, P0 ;  /* 0x00000000003f7886 */ /* 0x000fe20000020000 */
[----:B------:R-:W0:Y:S01]  /*04a0*/  F2I.U32.TRUNC.NTZ R9, R9 ;  /* 0x0000000900097305 */ /* 0x000e22000020f000 */
[----:B------:R-:W-:Y:S01]  /*04b0*/  IMAD.IADD R7, R0, 0x1, -R7 ;  /* 0x0000000100077824 */ /* 0x000fe200078e0a07 */
[----:B------:R-:W1:Y:S01]  /*04c0*/  @!UP0 S2UR UR7, SR_CgaCtaId ;  /* 0x00000000000789c3 */ /* 0x000e620000008800 */
[----:B------:R-:W-:Y:S01]  /*04d0*/  FMUL R12, R3, UR4 ;  /* 0x00000004030c7c20 */ /* 0x000fe20008400000 */
[----:B------:R-:W-:Y:S01]  /*04e0*/  UMOV UR4, 0x20 ;  /* 0x0000002000047882 */ /* 0x000fe20000000000 */
[----:B------:R-:W-:Y:S01]  /*04f0*/  IMAD R8, R8, 0x4, R7 ;  /* 0x0000000408087824 */ /* 0x000fe200078e0207 */
[----:B------:R-:W-:Y:S01]  /*0500*/  @!UP0 UMOV UR6, 0x400 ;  /* 0x0000040000068882 */ /* 0x000fe20000000000 */
[----:B------:R-:W-:-:S04]  /*0510*/  @!UP0 UIADD3 UR4, -UR4, 0x100000, URZ ;  /* 0x0010000004048890 */ /* 0x000fc8000fffe13f */
[----:B------:R-:W-:Y:S02]  /*0520*/  @!UP0 USHF.L.U32 UR5, UR4, 0xb, URZ ;  /* 0x0000000b04058899 */ /* 0x000fe4000800063f */
[----:B------:R-:W-:Y:S01]  /*0530*/  @!UP0 USHF.L.U32 UR4, UR4, 0x1, URZ ;  /* 0x0000000104048899 */ /* 0x000fe2000800063f */
[----:B---3--:R-:W-:Y:S01]  /*0540*/  ISETP.EQ.U32.AND P2, PT, R13, 0x1, PT ;  /* 0x000000010d00780c */ /* 0x008fe20003f42070 */
[----:B------:R-:W3:Y:S01]  /*0550*/  F2I.U32.TRUNC.NTZ R12, R12 ;  /* 0x0000000c000c7305 */ /* 0x000ee2000020f000 */
[----:B------:R-:W-:Y:S01]  /*0560*/  LEA.HI R0, R8, R8, RZ, 0x1 ;  /* 0x0000000808007211 */ /* 0x000fe200078f08ff */
[----:B------:R-:W5:Y:S03]  /*0570*/  LDC R7, c[0x0][0x148] ;  /* 0x00005200ff077b82 */ /* 0x000f660000000800 */
[----:B------:R-:W-:Y:S01]  /*0580*/  LOP3.LUT R11, R0, 0xfffffffe, RZ, 0xc0, !PT ;  /* 0xfffffffe000b7812 */ /* 0x000fe200078ec0ff */
[----:B0-----:R-:W-:Y:S01]  /*0590*/  IMAD.MOV R15, RZ, RZ, -R9 ;  /* 0x000000ffff0f7224 */ /* 0x001fe200078e0a09 */
[----:B------:R-:W-:-:S03]  /*05a0*/  SHF.R.S32.HI R9, RZ, 0x1f, R2 ;  /* 0x0000001fff097819 */ /* 0x000fc60000011402 */
[----:B--2---:R-:W-:Y:S01]  /*05b0*/  IMAD R3, R10, R15, UR8 ;  /* 0x000000080a037e24 */ /* 0x004fe2000f8e020f */
[----:B------:R-:W-:Y:S01]  /*05c0*/  LEA.HI R9, R9, R2, RZ, 0x2 ;  /* 0x0000000209097211 */ /* 0x000fe200078f10ff */
[C---:B------:R-:W-:Y:S02]  /*05d0*/  IMAD.IADD R0, R8.reuse, 0x1, -R11 ;  /* 0x0000000108007824 */ /* 0x040fe400078e0a0b */
[----:B------:R-:W-:Y:S01]  /*05e0*/  IMAD.SHL.U32 R11, R8, 0x4, RZ ;  /* 0x00000004080b7824 */ /* 0x000fe200078e00ff */
[----:B------:R-:W-:Y:S01]  /*05f0*/  LOP3.LUT R9, R9, 0xfffffffc, RZ, 0xc0, !PT ;  /* 0xfffffffc09097812 */ /* 0x000fe200078ec0ff */
[----:B---3--:R-:W-:Y:S01]  /*0600*/  IMAD.MOV R21, RZ, RZ, -R12 ;  /* 0x000000ffff157224 */ /* 0x008fe200078e0a0c */
[----:B------:R-:W-:Y:S01]  /*0610*/  ISETP.NE.AND P4, PT, R0, R3, PT ;  /* 0x000000030000720c */ /* 0x000fe20003f85270 */
[----:B-1----:R-:W-:Y:S01]  /*0620*/  @!UP0 ULEA UR6, UR7, UR6, 0x18 ;  /* 0x0000000607068291 */ /* 0x002fe2000f8ec03f */
[----:B------:R-:W-:Y:S01]  /*0630*/  LOP3.LUT R22, R8, 0xc, R11, 0x78, !PT ;  /* 0x0000000c08167812 */ /* 0x000fe200078e780b */
[----:B------:R-:W-:Y:S01]  /*0640*/  IMAD.IADD R0, R2, 0x1, -R9 ;  /* 0x0000000102007824 */ /* 0x000fe200078e0a09 */
[----:B------:R-:W-:Y:S01]  /*0650*/  VOTEU.ALL UP0, P0 ;  /* 0x00000000003f7886 */ /* 0x000fe20000000000 */
[----:B------:R-:W-:Y:S01]  /*0660*/  LOP3.LUT P0, RZ, R6, 0x7, RZ, 0xc0, !PT ;  /* 0x0000000706ff7812 */ /* 0x000fe2000780c0ff */
[----:B------:R-:W-:-:S02]  /*0670*/  VIADD R6, R5, 0xffffffff ;  /* 0xffffffff05067836 */ /* 0x000fc40000000000 */
[----:B------:R-:W-:Y:S01]  /*0680*/  ISETP.NE.AND P1, PT, R0, 0x3, PT ;  /* 0x000000030000780c */ /* 0x000fe20003f25270 */
[----:B-----5:R-:W-:Y:S01]  /*0690*/  IMAD R9, R7, R21, R4 ;  /* 0x0000001507097224 */ /* 0x020fe200078e0204 */
[----:B------:R-:W-:Y:S02]  /*06a0*/  ISETP.LT.U32.AND P0, PT, R22, 0x2, !P0 ;  /* 0x000000021600780c */ /* 0x000fe40004701070 */
[----:B------:R-:W-:Y:S01]  /*06b0*/  ISETP.EQ.OR P1, PT, R0, RZ, !P1 ;  /* 0x000000ff0000720c */ /* 0x000fe20004f22670 */
[----:B------:R-:W0:Y:S02]  /*06c0*/  FENCE.VIEW.ASYNC.S ;  /* 0x00000000000073c6 */ /* 0x000e240000000000 */
[----:B0-----:R0:W1:Y:S01]  /*06d0*/  @!UP0 SYNCS.EXCH.64 URZ, [UR6+0x40], UR4 ;  /* 0x00004004063f85b2 */ /* 0x0010620008000100 */
[----:B------:R-:W-:Y:S02]  /*06e0*/  @P4 LEA.HI R2, R22, R22, RZ, 0x1 ;  /* 0x0000001616024211 */ /* 0x000fe400078f08ff */
[----:B------:R-:W-:-:S02]  /*06f0*/  ISETP.EQ.AND P1, PT, R5, RZ, P1 ;  /* 0x000000ff0500720c */ /* 0x000fc40000f22270 */
[----:B------:R-:W-:Y:S02]  /*0700*/  @P4 SHF.R.S32.HI R2, RZ, 0x1, R2 ;  /* 0x00000001ff024819 */ /* 0x000fe40000011402 */
[----:B------:R-:W-:Y:S02]  /*0710*/  ISETP.GE.U32.AND P6, PT, R6, 0x2, PT ;  /* 0x000000020600780c */ /* 0x000fe40003fc6070 */
[----:B------:R-:W-:Y:S02]  /*0720*/  @P4 ISETP.NE.AND P5, PT, R2, R9, PT ;  /* 0x000000090200420c */ /* 0x000fe40003fa5270 */
[----:B------:R-:W-:Y:S02]  /*0730*/  SEL R2, RZ, 0x1, !P0 ;  /* 0x00000001ff027807 */ /* 0x000fe40004000000 */
[----:B------:R-:W-:Y:S02]  /*0740*/  @P4 SEL R23, RZ, 0x1, P5 ;  /* 0x00000001ff174807 */ /* 0x000fe40002800000 */
[----:B------:R-:W-:Y:S01]  /*0750*/  SEL R19, RZ, 0x1, !P1 ;  /* 0x00000001ff137807 */ /* 0x000fe20004800000 */
[----:B------:R0:W2:Y:S01]  /*0760*/  @!UP1 SYNCS.EXCH.64 URZ, [UR6+0x48], UR4 ;  /* 0x00004804063f95b2 */ /* 0x0000a20008000100 */
[----:B------:R-:W-:Y:S01]  /*0770*/  LOP3.LUT R23, R23, R2, RZ, 0xc0, !PT ;  /* 0x0000000217177212 */ /* 0x000fe200078ec0ff */
[----:B------:R-:W-:Y:S01]  /*0780*/  NOP ;  /* 0x0000000000007918 */ /* 0x000fe20000000000 */
[----:B------:R-:W-:Y:S01]  /*0790*/  SEL R19, R19, 0x2, P6 ;  /* 0x0000000213137807 */ /* 0x000fe20003000000 */
[----:B------:R-:W-:Y:S06]  /*07a0*/  @!P2 BRA `(.L_x_3) ;  /* 0x000000000008a947 */ /* 0x000fec0003800000 */
[----:B-12-4-:R-:W-:Y:S01]  /*07b0*/  UCGABAR_ARV ;  /* 0x00000000000079c7 */ /* 0x016fe20008000000 */
[----:B------:R-:W-:Y:S05]  /*07c0*/  BRA `(.L_x_4) ;  /* 0x0000000000047947 */ /* 0x000fea0003800000 */
.L_x_3:
[----:B-12-4-:R-:W-:Y:S01]  /*07d0*/  NOP ;  /* 0x0000000000007918 */ /* 0x016fe20000000000 */
.L_x_4:
[----:B------:R-:W1:Y:S01]  /*07e0*/  LDC R2, c[0x0][0x65c] ;  /* 0x00019700ff027b82 */ /* 0x000e620000000800 */
[----:B------:R-:W-:Y:S02]  /*07f0*/  IMAD.U32 R8, RZ, RZ, UR8 ;  /* 0x00000008ff087e24 */ /* 0x000fe4000f8e00ff */
[----:B------:R-:W-:Y:S01]  /*0800*/  IMAD.MOV.U32 R9, RZ, RZ, RZ ;  /* 0x000000ffff097224 */ /* 0x000fe200078e00ff */
[----:B-1----:R-:W-:-:S04]  /*0810*/  ISETP.NE.AND P1, PT, R2, 0x1, PT ;  /* 0x000000010200780c */ /* 0x002fc80003f25270 */
[----:B------:R-:W-:-:S09]  /*0820*/  P2R R5, PR, RZ, 0x2 ;  /* 0x00000002ff057803 */ /* 0x000fd20000000000 */
[----:B------:R-:W1:Y:S01]  /*0830*/  @P1 LDC R17, c[0x0][0x10] ;  /* 0x00000400ff111b82 */ /* 0x000e620000000800 */
[----:B------:R-:W-:Y:S02]  /*0840*/  @P1 IMAD.MOV.U32 R5, RZ, RZ, RZ ;  /* 0x000000ffff051224 */ /* 0x000fe400078e00ff */
[----:B------:R-:W-:-:S05]  /*0850*/  @P1 IMAD.MOV.U32 R13, RZ, RZ, RZ ;  /* 0x000000ffff0d1224 */ /* 0x000fca00078e00ff */
[----:B------:R-:W2:Y:S01]  /*0860*/  @!P1 LDC R11, c[0x0][0xc] ;  /* 0x00000300ff0b9b82 */ /* 0x000ea20000000800 */
[----:B-1----:R-:W-:-:S04]  /*0870*/  @P1 IMAD.WIDE.U32 R16, R17, UR8, R4 ;  /* 0x0000000811101c25 */ /* 0x002fc8000f8e0004 */
[----:B------:R-:W-:Y:S02]  /*0880*/  @P1 IMAD.IADD R17, R17, 0x1, R13 ;  /* 0x0000000111111824 */ /* 0x000fe400078e020d */
[----:B--2---:R-:W-:-:S04]  /*0890*/  @!P1 IMAD.WIDE.U32 R8, R4, R11, R8 ;  /* 0x0000000b04089225 */ /* 0x004fc800078e0008 */
[----:B------:R-:W-:Y:S02]  /*08a0*/  @!P1 IMAD.MOV.U32 R16, RZ, RZ, R8 ;  /* 0x000000ffff109224 */ /* 0x000fe400078e0008 */
[----:B------:R-:W-:Y:S01]  /*08b0*/  @!P1 IMAD.MOV.U32 R17, RZ, RZ, R9 ;  /* 0x000000ffff119224 */ /* 0x000fe200078e0009 */
[----:B------:R-:W-:Y:S06]  /*08c0*/  @!P2 BRA `(.L_x_5) ;  /* 0x00000000000ca947 */ /* 0x000fec0003800000 */
[----:B------:R-:W-:Y:S01]  /*08d0*/  UCGABAR_WAIT ;  /* 0x0000000000007dc7 */ /* 0x000fe20008000000 */
[----:B------:R-:W-:Y:S01]  /*08e0*/  CCTL.IVALL ;  /* 0x00000000ff00798f */ /* 0x000fe20002000000 */
[----:B------:R-:W-:Y:S05]  /*08f0*/  BRA `(.L_x_6) ;  /* 0x0000000000047947 */ /* 0x000fea0003800000 */
.L_x_5:
[----:B------:R-:W-:Y:S06]  /*0900*/  BAR.SYNC.DEFER_BLOCKING 0x0 ;  /* 0x0000000000007b1d */ /* 0x000fec0000010000 */
.L_x_6:
[----:B------:R-:W-:Y:S05]  /*0910*/  @!P3 BRA `(.L_x_7) ;  /* 0x000000a400d0b947 */ /* 0x000fea0003800000 */
[----:B------:R-:W-:-:S13]  /*0920*/  ISETP.GT.U32.AND P0, PT, R6, 0x1, PT ;  /* 0x000000010600780c */ /* 0x000fda0003f04070 */
[----:B0-----:R-:W-:Y:S05]  /*0930*/  @P0 EXIT ;  /* 0x000000000000094d */ /* 0x001fea0003800000 */
[----:B------:R-:W-:Y:S01]  /*0940*/  ULDC.64 UR4, c[0x0][0x650] ;  /* 0x0001940000047ab9 */ /* 0x000fe20000000a00 */
[----:B------:R-:W-:Y:S01]  /*0950*/  PRMT R0, RZ, 0x7610, R0 ;  /* 0x00007610ff007816 */ /* 0x000fe20000000000 */
[----:B------:R-:W-:Y:S01]  /*0960*/  IMAD.MOV.U32 R107, RZ, RZ, -0x1 ;  /* 0xffffffffff6b7424 */ /* 0x000fe200078e00ff */
[----:B------:R-:W-:Y:S01]  /*0970*/  ISETP.GE.U32.AND P0, PT, R16, UR4, PT ;  /* 0x0000000410007c0c */ /* 0x000fe2000bf06070 */
[----:B------:R-:W-:Y:S02]  /*0980*/  IMAD.MOV.U32 R108, RZ, RZ, -0x1 ;  /* 0xffffffffff6c7424 */ /* 0x000fe400078e00ff */
[----:B------:R-:W-:Y:S01]  /*0990*/  IMAD.MOV.U32 R105, RZ, RZ, -0x1 ;  /* 0xffffffffff697424 */ /* 0x000fe200078e00ff */
[----:B------:R-:W-:-:S13]  /*09a0*/  ISETP.GE.U32.AND.EX P0, PT, R17, UR5, PT, P0 ;  /* 0x0000000511007c0c */ /* 0x000fda000bf06100 */
[----:B------:R-:W-:Y:S05]  /*09b0*/  @P0 BRA `(.L_x_8) ;  /* 0x0000000400280947 */ /* 0x000fea0003800000 */
[----:B------:R-:W0:Y:S01]  /*09c0*/  LDC.64 R24, c[0x0][0x628] ;  /* 0x00018a00ff187b82 */ /* 0x000e220000000a00 */
[----:B------:R-:W-:Y:S02]  /*09d0*/  IMAD.MOV.U32 R8, RZ, RZ, R16 ;  /* 0x000000ffff087224 */ /* 0x000fe400078e0010 */
[----:B------:R-:W-:-:S05]  /*09e0*/  IMAD.MOV.U32 R9, RZ, RZ, R17 ;  /* 0x000000ffff097224 */ /* 0x000fca00078e0011 */
[----:B------:R-:W1:Y:S08]  /*09f0*/  LDC R0, c[0x0][0x630] ;  /* 0x00018c00ff007b82 */ /* 0x000e700000000800 */
[----:B------:R-:W2:Y:S01]  /*0a00*/  LDC.64 R26, c[0x0][0x620] ;  /* 0x00018800ff1a7b82 */ /* 0x000ea20000000a00 */
[----:B0-----:R-:W-:-:S04]  /*0a10*/  ISETP.NE.U32.AND P0, PT, R24, RZ, PT ;  /* 0x000000ff1800720c */ /* 0x001fc80003f05070 */
[----:B------:R-:W-:-:S13]  /*0a20*/  ISETP.NE.AND.EX P0, PT, R25, RZ, PT, P0 ;  /* 0x000000ff1900720c */ /* 0x000fda0003f05300 */
[----:B-12---:R-:W-:Y:S05]  /*0a30*/  @!P0 BRA `(.L_x_9) ;  /* 0x0000000000288947 */ /* 0x006fea0003800000 */
[----:B------:R-:W0:Y:S02]  /*0a40*/  LDC R13, c[0x0][0x634] ;  /* 0x00018d00ff0d7b82 */ /* 0x000e240000000800 */
[----:B0-----:R-:W-:-:S05]  /*0a50*/  IADD3 R13, P0, R16, R13, RZ ;  /* 0x0000000d100d7210 */ /* 0x001fca0007f1e0ff */
[----:B------:R-:W-:-:S04]  /*0a60*/  IMAD.X R15, RZ, RZ, R17, P0 ;  /* 0x000000ffff0f7224 */ /* 0x000fc800000e0611 */
[----:B------:R-:W-:-:S04]  /*0a70*/  IMAD.WIDE.U32 R8, R15, R24, RZ ;  /* 0x000000180f087225 */ /* 0x000fc800078e00ff */
[----:B------:R-:W-:-:S04]  /*0a80*/  IMAD.WIDE.U32 R10, P0, R13, R25, R8 ;  /* 0x000000190d0a7225 */ /* 0x000fc80007800008 */
[----:B------:R-:W-:-:S04]  /*0a90*/  IMAD.WIDE.U32 R8, R13, R24, RZ ;  /* 0x000000180d087225 */ /* 0x000fc800078e00ff */
[----:B------:R-:W-:Y:S01]  /*0aa0*/  IMAD.X R13, RZ, RZ, RZ, P0 ;  /* 0x000000ffff0d7224 */ /* 0x000fe200000e06ff */
[----:B------:R-:W-:Y:S01]  /*0ab0*/  IADD3 RZ, P0, R9, R10, RZ ;  /* 0x0000000a09ff7210 */ /* 0x000fe20007f1e0ff */
[----:B------:R-:W-:-:S04]  /*0ac0*/  IMAD.MOV.U32 R12, RZ, RZ, R11 ;  /* 0x000000ffff0c7224 */ /* 0x000fc800078e000b */
[----:B------:R-:W-:-:S08]  /*0ad0*/  IMAD.WIDE.U32.X R8, R15, R25, R12, P0 ;  /* 0x000000190f087225 */ /* 0x000fd000000e040c */
.L_x_9:
[----:B------:R-:W0:Y:S01]  /*0ae0*/  LDC.64 R24, c[0x0][0x640] ;  /* 0x00019000ff187b82 */ /* 0x000e220000000a00 */
[-CC-:B------:R-:W-:Y:S01]  /*0af0*/  SHF.R.U64 R105, R8, R0.reuse, R9.reuse ;  /* 0x0000000008697219 */ /* 0x180fe20000001209 */
[----:B------:R-:W-:Y:S01]  /*0b00*/  IMAD R30, R7, R21, R4 ;  /* 0x00000015071e7224 */ /* 0x000fe200078e0204 */
[----:B------:R-:W-:Y:S01]  /*0b10*/  SHF.R.U32.HI R0, RZ, R0, R9 ;  /* 0x00000000ff007219 */ /* 0x000fe20000011609 */
[----:B------:R-:W-:Y:S01]  /*0b20*/  IMAD.MOV.U32 R21, RZ, RZ, 0x1 ;  /* 0x00000001ff157424 */ /* 0x000fe200078e00ff */
[----:B------:R-:W-:-:S03]  /*0b30*/  IADD3 R5, P0, RZ, -R105, RZ ;  /* 0x80000069ff057210 */ /* 0x000fc60007f1e0ff */
[----:B------:R-:W1:Y:S02]  /*0b40*/  LDC R6, c[0x0][0x618] ;  /* 0x00018600ff067b82 */ /* 0x000e640000000800 */
[----:B------:R-:W-:-:S04]  /*0b50*/  IMAD.X R9, RZ, RZ, ~R0, P0 ;  /* 0x000000ffff097224 */ /* 0x000fc800000e0e00 */
[-C--:B------:R-:W-:Y:S02]  /*0b60*/  IMAD R0, R9, R26.reuse, RZ ;  /* 0x0000001a09007224 */ /* 0x080fe400078e02ff */
[----:B------:R-:W2:Y:S01]  /*0b70*/  LDC R11, c[0x0][0x608] ;  /* 0x00018200ff0b7b82 */ /* 0x000ea20000000800 */
[----:B------:R-:W-:-:S04]  /*0b80*/  IMAD.WIDE.U32 R8, R5, R26, R16 ;  /* 0x0000001a05087225 */ /* 0x000fc800078e0010 */
[----:B------:R-:W-:-:S03]  /*0b90*/  IMAD R5, R5, R27, R0 ;  /* 0x0000001b05057224 */ /* 0x000fc600078e0200 */
[----:B------:R-:W3:Y:S01]  /*0ba0*/  LDC R12, c[0x0][0x658] ;  /* 0x00019600ff0c7b82 */ /* 0x000ee20000000800 */
[----:B0-----:R-:W-:Y:S01]  /*0bb0*/  ISETP.NE.U32.AND P0, PT, R24, RZ, PT ;  /* 0x000000ff1800720c */ /* 0x001fe20003f05070 */
[----:B------:R-:W-:Y:S02]  /*0bc0*/  IMAD.IADD R5, R9, 0x1, R5 ;  /* 0x0000000109057824 */ /* 0x000fe400078e0205 */
[----:B------:R-:W-:Y:S01]  /*0bd0*/  IMAD.MOV.U32 R9, RZ, RZ, -0x1 ;  /* 0xffffffffff097424 */ /* 0x000fe200078e00ff */
[----:B------:R-:W-:-:S03]  /*0be0*/  ISETP.NE.AND.EX P0, PT, R25, RZ, PT, P0 ;  /* 0x000000ff1900720c */ /* 0x000fc60003f05300 */
[----:B------:R-:W0:Y:S01]  /*0bf0*/  LDC R15, c[0x0][0x600] ;  /* 0x00018000ff0f7b82 */ /* 0x000e220000000800 */
[-CC-:B-1----:R-:W-:Y:S02]  /*0c00*/  SHF.R.U64 R13, R8, R6.reuse, R5.reuse ;  /* 0x00000006080d7219 */ /* 0x182fe40000001205 */
[----:B------:R-:W-:-:S05]  /*0c10*/  SHF.R.U32.HI R0, RZ, R6, R5 ;  /* 0x00000006ff007219 */ /* 0x000fca0000011605 */
[----:B------:R-:W1:Y:S01]  /*0c20*/  LDC R14, c[0x0][0x648] ;  /* 0x00019200ff0e7b82 */ /* 0x000e620000000800 */
[-CC-:B--2---:R-:W-:Y:S02]  /*0c30*/  SHF.R.U64 R27, R13, R11.reuse, R0.reuse ;  /* 0x0000000b0d1b7219 */ /* 0x184fe40000001200 */
[----:B------:R-:W-:-:S05]  /*0c40*/  SHF.R.U32.HI R5, RZ, R11, R0 ;  /* 0x0000000bff057219 */ /* 0x000fca0000011600 */
[----:B------:R-:W2:Y:S01]  /*0c50*/  LDC R20, c[0x0][0x638] ;  /* 0x00018e00ff147b82 */ /* 0x000ea20000000800 */
[-CC-:B---3--:R-:W-:Y:S02]  /*0c60*/  SHF.R.U64 R28, R27, R12.reuse, R5.reuse ;  /* 0x0000000c1b1c7219 */ /* 0x188fe40000001205 */
[-C--:B------:R-:W-:Y:S02]  /*0c70*/  SHF.L.U32 R0, R9, R12.reuse, RZ ;  /* 0x0000000c09007219 */ /* 0x080fe400000006ff */
[----:B------:R-:W-:Y:S01]  /*0c80*/  SHF.R.U32.HI R5, RZ, R12, R5 ;  /* 0x0000000cff057219 */ /* 0x000fe20000011605 */
[----:B------:R-:W-:Y:S01]  /*0c90*/  IMAD.MOV.U32 R4, RZ, RZ, R28 ;  /* 0x000000ffff047224 */ /* 0x000fe200078e001c */
[----:B------:R-:W-:Y:S01]  /*0ca0*/  LOP3.LUT R10, RZ, R0, RZ, 0x33, !PT ;  /* 0x00000000ff0a7212 */ /* 0x000fe200078e33ff */
[----:B------:R-:W3:Y:S01]  /*0cb0*/  LDC R26, c[0x0][0x610] ;  /* 0x00018400ff1a7b82 */ /* 0x000ee20000000800 */
[----:B------:R-:W-:Y:S05]  /*0cc0*/  @!P0 BRA `(.L_x_10) ;  /* 0x0000000000288947 */ /* 0x000fea0003800000 */
[----:B------:R-:W4:Y:S02]  /*0cd0*/  LDC R9, c[0x0][0x64c] ;  /* 0x00019300ff097b82 */ /* 0x000f240000000800 */
[----:B----4-:R-:W-:-:S05]  /*0ce0*/  IADD3 R9, P0, R28, R9, RZ ;  /* 0x000000091c097210 */ /* 0x010fca0007f1e0ff */
        /* <DEDUP_REMOVED lines=8> */
.L_x_10:
[----:B-1----:R-:W-:Y:S01]  /*0d70*/  SHF.R.U64 R4, R4, R14, R5 ;  /* 0x0000000e04047219 */ /* 0x002fe20000001205 */
[----:B0-----:R-:W-:Y:S01]  /*0d80*/  VIADD R6, R15, 0xffffffff ;  /* 0xffffffff0f067836 */ /* 0x001fe20000000000 */
[----:B------:R-:W-:Y:S02]  /*0d90*/  SHF.L.U32 R0, R21, R12, RZ ;  /* 0x0000000c15007219 */ /* 0x000fe400000006ff */
[----:B------:R-:W-:Y:S01]  /*0da0*/  LOP3.LUT R5, R27, R10, RZ, 0xc0, !PT ;  /* 0x0000000a1b057212 */ /* 0x000fe200078ec0ff */
[----:B------:R-:W-:Y:S01]  /*0db0*/  IMAD.MOV R7, RZ, RZ, -R4 ;  /* 0x000000ffff077224 */ /* 0x000fe200078e0a04 */
[----:B------:R-:W-:Y:S02]  /*0dc0*/  SEL R3, R3, R30, !P1 ;  /* 0x0000001e03037207 */ /* 0x000fe40004800000 */
[----:B------:R-:W-:Y:S01]  /*0dd0*/  LOP3.LUT R6, R13, R6, RZ, 0xc0, !PT ;  /* 0x000000060d067212 */ /* 0x000fe200078ec0ff */
[----:B------:R-:W-:Y:S02]  /*0de0*/  IMAD R4, R0, R4, R5 ;  /* 0x0000000400047224 */ /* 0x000fe400078e0205 */
[----:B--2---:R-:W-:-:S02]  /*0df0*/  IMAD R0, R7, R20, R28 ;  /* 0x0000001407007224 */ /* 0x004fc400078e021c */
[----:B---3--:R-:W-:Y:S02]  /*0e00*/  IMAD R3, R4, R26, R3 ;  /* 0x0000001a04037224 */ /* 0x008fe400078e0203 */
[----:B------:R-:W-:Y:S02]  /*0e10*/  IMAD.MOV.U32 R5, RZ, RZ, 0x1 ;  /* 0x00000001ff057424 */ /* 0x000fe400078e00ff */
[----:B------:R-:W-:-:S03]  /*0e20*/  IMAD R4, R0, R15, R6 ;  /* 0x0000000f00047224 */ /* 0x000fc600078e0206 */
[----:B------:R-:W-:Y:S02]  /*0e30*/  PRMT R0, R5, 0x7610, R0 ;  /* 0x0000761005007816 */ /* 0x000fe40000000000 */
[----:B------:R-:W-:Y:S02]  /*0e40*/  SEL R108, R4, R3, !P1 ;  /* 0x00000003046c7207 */ /* 0x000fe40004800000 */
[----:B------:R-:W-:-:S07]  /*0e50*/  SEL R107, R3, R4, !P1 ;  /* 0x00000004036b7207 */ /* 0x000fce0004800000 */
.L_x_8:
[----:B------:R-:W-:-:S08]  /*0e60*/  NOP ;  /* 0x0000000000007918 */ /* 0x000fd00000000000 */
[----:B------:R-:W0:Y:S02]  /*0e70*/  USETMAXREG.TRY_ALLOC.CTAPOOL UP0, 0xe8 ;  /* 0x000000e8000079c8 */ /* 0x000e240008000600 */
[----:B0-----:R-:W-:-:S13]  /*0e80*/  PLOP3.LUT P0, PT, PT, PT, UP0, 0x80, 0x0 ;  /* 0x000000000000781c */ /* 0x001fda0003f0f008 */
[----:B------:R-:W-:Y:S05]  /*0e90*/  @!P0 BRA `(.L_x_8) ;  /* 0xfffffffc00f08947 */ /* 0x000fea000383ffff */
[----:B------:R-:W-:Y:S01]  /*0ea0*/  ULDC.64 UR4, c[0x0][0x598] ;  /* 0x0001660000047ab9 */ /* 0x000fe20000000a00 */
[----:B------:R-:W-:Y:S01]  /*0eb0*/  ULDC.64 UR36, c[0x0][0x208] ;  /* 0x0000820000247ab9 */ /* 0x000fe20000000a00 */
[----:B------:R-:W-:-:S04]  /*0ec0*/  ISETP.NE.U32.AND P0, PT, RZ, UR4, PT ;  /* 0x00000004ff007c0c */ /* 0x000fc8000bf05070 */
[----:B------:R-:W-:-:S13]  /*0ed0*/  ISETP.NE.AND.EX P0, PT, RZ, UR5, PT, P0 ;  /* 0x00000005ff007c0c */ /* 0x000fda000bf05300 */
[----:B------:R-:W-:Y:S05]  /*0ee0*/  @!P0 BRA `(.L_x_11) ;  /* 0x00000000001c8947 */ /* 0x000fea0003800000 */
[----:B------:R-:W0:Y:S02]  /*0ef0*/  LDC.64 R4, c[0x0][0x598] ;  /* 0x00016600ff047b82 */ /* 0x000e240000000a00 */
[----:B0-----:R-:W2:Y:S02]  /*0f00*/  LDG.E.64 R4, desc[UR36][R4.64] ;  /* 0x0000002404047981 */ /* 0x001ea4000c1e1b00 */
[----:B--2---:R-:W-:-:S04]  /*0f10*/  ISETP.NE.U32.AND P0, PT, R4, RZ, PT ;  /* 0x000000ff0400720c */ /* 0x004fc80003f05070 */
[----:B------:R-:W-:-:S13]  /*0f20*/  ISETP.NE.AND.EX P0, PT, R5, RZ, PT, P0 ;  /* 0x000000ff0500720c */ /* 0x000fda0003f05300 */
[----:B------:R-:W-:Y:S05]  /*0f30*/  @!P0 BRA `(.L_x_11) ;  /* 0x0000000000088947 */ /* 0x000fea0003800000 */
[----:B------:R0:W5:Y:S01]  /*0f40*/  LD.E R104, desc[UR36][R4.64] ;  /* 0x0000002404687980 */ /* 0x000162000c101900 */
[----:B------:R-:W-:Y:S05]  /*0f50*/  BRA `(.L_x_12) ;  /* 0x0000000000247947 */ /* 0x000fea0003800000 */
.L_x_11:
[----:B------:R-:W-:Y:S02]  /*0f60*/  ULDC.64 UR4, c[0x0][0x588] ;  /* 0x0001620000047ab9 */ /* 0x000fe40000000a00 */
[----:B------:R-:W-:-:S04]  /*0f70*/  ISETP.NE.U32.AND P0, PT, RZ, UR4, PT ;  /* 0x00000004ff007c0c */ /* 0x000fc8000bf05070 */
[----:B------:R-:W-:-:S13]  /*0f80*/  ISETP.NE.AND.EX P0, PT, RZ, UR5, PT, P0 ;  /* 0x00000005ff007c0c */ /* 0x000fda000bf05300 */
[----:B------:R-:W-:Y:S05]  /*0f90*/  @!P0 BRA `(.L_x_13) ;  /* 0x00000000000c8947 */ /* 0x000fea0003800000 */
[----:B------:R-:W0:Y:S02]  /*0fa0*/  LDC.64 R4, c[0x0][0x588] ;  /* 0x00016200ff047b82 */ /* 0x000e240000000a00 */
[----:B0-----:R1:W5:Y:S01]  /*0fb0*/  LDG.E R104, desc[UR36][R4.64] ;  /* 0x0000002404687981 */ /* 0x001362000c1e1900 */
[----:B------:R-:W-:Y:S05]  /*0fc0*/  BRA `(.L_x_12) ;  /* 0x0000000000087947 */ /* 0x000fea0003800000 */
.L_x_13:
[----:B------:R-:W-:Y:S02]  /*0fd0*/  ULDC UR4, c[0x0][0x580] ;  /* 0x0001600000047ab9 */ /* 0x000fe40000000800 */
[----:B------:R-:W-:-:S07]  /*0fe0*/  IMAD.U32 R104, RZ, RZ, UR4 ;  /* 0x00000004ff687e24 */ /* 0x000fce000f8e00ff */
.L_x_12:
[----:B------:R-:W-:Y:S02]  /*0ff0*/  ULDC.64 UR4, c[0x0][0x5a0] ;  /* 0x0001680000047ab9 */ /* 0x000fe40000000a00 */
[----:B------:R-:W-:-:S04]  /*1000*/  ISETP.NE.U32.AND P0, PT, RZ, UR4, PT ;  /* 0x00000004ff007c0c */ /* 0x000fc8000bf05070 */
[----:B------:R-:W-:-:S13]  /*1010*/  ISETP.NE.AND.EX P0, PT, RZ, UR5, PT, P0 ;  /* 0x00000005ff007c0c */ /* 0x000fda000bf05300 */
[----:B------:R-:W-:Y:S05]  /*1020*/  @!P0 BRA `(.L_x_14) ;  /* 0x00000000001c8947 */ /* 0x000fea0003800000 */
[----:B01----:R-:W0:Y:S02]  /*1030*/  LDC.64 R4, c[0x0][0x5a0] ;  /* 0x00016800ff047b82 */ /* 0x003e240000000a00 */
[----:B0-----:R-:W2:Y:S02]  /*1040*/  LDG.E.64 R4, desc[UR36][R4.64] ;  /* 0x0000002404047981 */ /* 0x001ea4000c1e1b00 */
[----:B--2---:R-:W-:-:S04]  /*1050*/  ISETP.NE.U32.AND P0, PT, R4, RZ, PT ;  /* 0x000000ff0400720c */ /* 0x004fc80003f05070 */
[----:B------:R-:W-:-:S13]  /*1060*/  ISETP.NE.AND.EX P0, PT, R5, RZ, PT, P0 ;  /* 0x000000ff0500720c */ /* 0x000fda0003f05300 */
[----:B------:R-:W-:Y:S05]  /*1070*/  @!P0 BRA `(.L_x_14) ;  /* 0x0000000000088947 */ /* 0x000fea0003800000 */
[----:B------:R0:W5:Y:S01]  /*1080*/  LD.E R106, desc[UR36][R4.64] ;  /* 0x00000024046a7980 */ /* 0x000162000c101900 */
[----:B------:R-:W-:Y:S05]  /*1090*/  BRA `(.L_x_15) ;  /* 0x0000000000247947 */ /* 0x000fea0003800000 */
.L_x_14:
[----:B------:R-:W-:Y:S02]  /*10a0*/  ULDC.64 UR4, c[0x0][0x590] ;  /* 0x0001640000047ab9 */ /* 0x000fe40000000a00 */
[----:B------:R-:W-:-:S04]  /*10b0*/  ISETP.NE.U32.AND P0, PT, RZ, UR4, PT ;  /* 0x00000004ff007c0c */ /* 0x000fc8000bf05070 */
[----:B------:R-:W-:-:S13]  /*10c0*/  ISETP.NE.AND.EX P0, PT, RZ, UR5, PT, P0 ;  /* 0x00000005ff007c0c */ /* 0x000fda000bf05300 */
[----:B------:R-:W-:Y:S05]  /*10d0*/  @!P0 BRA `(.L_x_16) ;  /* 0x00000000000c8947 */ /* 0x000fea0003800000 */
[----:B01----:R-:W0:Y:S02]  /*10e0*/  LDC.64 R4, c[0x0][0x590] ;  /* 0x00016400ff047b82 */ /* 0x003e240000000a00 */
[----:B0-----:R1:W5:Y:S01]  /*10f0*/  LDG.E R106, desc[UR36][R4.64] ;  /* 0x00000024046a7981 */ /* 0x001362000c1e1900 */
[----:B------:R-:W-:Y:S05]  /*1100*/  BRA `(.L_x_15) ;  /* 0x0000000000087947 */ /* 0x000fea0003800000 */
.L_x_16:
[----:B------:R-:W-:Y:S02]  /*1110*/  ULDC UR4, c[0x0][0x584] ;  /* 0x0001610000047ab9 */ /* 0x000fe40000000800 */
[----:B------:R-:W-:-:S07]  /*1120*/  IMAD.U32 R106, RZ, RZ, UR4 ;  /* 0x00000004ff6a7e24 */ /* 0x000fce000f8e00ff */
.L_x_15:
[----:B------:R-:W-:-:S13]  /*1130*/  LOP3.LUT P0, RZ, R0, 0xff, RZ, 0xc0, !PT ;  /* 0x000000ff00ff7812 */ /* 0x000fda000780c0ff */
[----:B------:R-:W-:Y:S05]  /*1140*/  @!P0 EXIT ;  /* 0x000000000000894d */ /* 0x000fea0003800000 */
[----:B------:R-:W-:Y:S01]  /*1150*/  ULDC UR4, c[0x0][0x28c] ;  /* 0x0000a30000047ab9 */ /* 0x000fe20000000800 */
[----:B------:R-:W-:Y:S01]  /*1160*/  LOP3.LUT R120, R19, 0x1, RZ, 0xfc, !PT ;  /* 0x0000000113787812 */ /* 0x000fe200078efcff */
[----:B------:R-:W-:Y:S01]  /*1170*/  UIADD3 UR4, UR4, 0x7f, URZ ;  /* 0x0000007f04047890 */ /* 0x000fe2000fffe03f */
[----:B------:R-:W-:Y:S01]  /*1180*/  UMOV UR38, URZ ;  /* 0x0000003f00267c82 */ /* 0x000fe20008000000 */
[----:B------:R-:W-:Y:S02]  /*1190*/  UMOV UR39, URZ ;  /* 0x0000003f00277c82 */ /* 0x000fe40008000000 */
[----:B------:R-:W-:-:S04]  /*11a0*/  USHF.R.S32.HI UR5, URZ, 0x1f, UR4 ;  /* 0x0000001f3f057899 */ /* 0x000fc80008011404 */
[----:B------:R-:W-:-:S04]  /*11b0*/  ULEA.HI UR5, UR5, UR4, URZ, 0x7 ;  /* 0x0000000405057291 */ /* 0x000fc8000f8f383f */
[----:B------:R-:W-:-:S12]  /*11c0*/  USHF.R.S32.HI UR40, URZ, 0x7, UR5 ;  /* 0x000000073f287899 */ /* 0x000fd80008011405 */
.L_x_194:
[----:B------:R-:W-:Y:S01]  /*11d0*/  LOP3.LUT R0, R18, 0x80, RZ, 0xc0, !PT ;  /* 0x0000008012007812 */ /* 0x000fe200078ec0ff */
[----:B------:R-:W2:Y:S01]  /*11e0*/  S2UR UR7, SR_CgaCtaId ;  /* 0x00000000000779c3 */ /* 0x000ea20000008800 */
[----:B------:R-:W-:Y:S02]  /*11f0*/  UMOV UR6, 0x400 ;  /* 0x0000040000067882 */ /* 0x000fe40000000000 */
[----:B------:R-:W-:-:S06]  /*1200*/  SHF.R.U32.HI R0, RZ, 0x7, R0 ;  /* 0x00000007ff007819 */ /* 0x000fcc0000011600 */
[----:B---3--:R-:W3:Y:S01]  /*1210*/  SHFL.IDX PT, R0, R0, RZ, 0x1f ;  /* 0x00001fff00007589 */ /* 0x008ee200000e0000 */
[----:B--2---:R-:W-:Y:S01]  /*1220*/  ULEA UR6, UR7, UR6, 0x18 ;  /* 0x0000000607067291 */ /* 0x004fe2000f8ec03f */
[----:B---3--:R-:W-:-:S13]  /*1230*/  R2UR UR4, R0 ;  /* 0x00000000000472ca */ /* 0x008fda00000e0000 */
[----:B------:R-:W-:-:S04]  /*1240*/  ULEA.HI UR5, UR4, UR4, URZ, 0x1 ;  /* 0x0000000404057291 */ /* 0x000fc8000f8f083f */
[----:B------:R-:W-:-:S04]  /*1250*/  ULOP3.LUT UR5, UR5, 0x7fffe, URZ, 0xc0, !UPT ;  /* 0x0007fffe05057892 */ /* 0x000fc8000f8ec03f */
[----:B------:R-:W-:-:S03]  /*1260*/  UIADD3 UR5, UR4, -UR5, URZ ;  /* 0x8000000504057290 */ /* 0x000fc6000fffe03f */
[----:B------:R-:W-:Y:S01]  /*1270*/  ULDC UR4, c[0x0][0x28c] ;  /* 0x0000a30000047ab9 */ /* 0x000fe20000000800 */
[----:B------:R-:W-:Y:S01]  /*1280*/  ULEA UR5, UR5, UR6, 0xd ;  /* 0x0000000605057291 */ /* 0x000fe2000f8e683f */
[----:B------:R-:W-:-:S03]  /*1290*/  ISETP.LT.AND P0, PT, RZ, UR4, PT ;  /* 0x00000004ff007c0c */ /* 0x000fc6000bf01270 */
[----:B------:R-:W-:-:S04]  /*12a0*/  UIADD3 UR5, UR5, 0x100, URZ ;  /* 0x0000010005057890 */ /* 0x000fc8000fffe03f */
[----:B------:R-:W-:-:S04]  /*12b0*/  USHF.R.U32.HI UR5, URZ, 0x4, UR5 ;  /* 0x000000043f057899 */ /* 0x000fc80008011605 */
[----:B------:R-:W-:Y:S02]  /*12c0*/  ULOP3.LUT UR41, UR5, 0x3fff, URZ, 0xc0, !UPT ;  /* 0x00003fff05297892 */ /* 0x000fe4000f8ec03f */
[----:B01--45:R-:W-:Y:S10]  /*12d0*/  @P0 BRA `(.L_x_17) ;  /* 0x0000000000400947 */ /* 0x033ff40003800000 */
[----:B------:R-:W-:Y:S01]  /*12e0*/  MOV R0, 0x0 ;  /* 0x0000000000007802 */ /* 0x000fe20000000f00 */
[----:B------:R-:W-:Y:S01]  /*12f0*/  ULDC.64 UR4, c[0x4][0x68] ;  /* 0x01001a0000047ab9 */ /* 0x000fe20000000a00 */
[----:B------:R-:W-:Y:S01]  /*1300*/  ULDC.64 UR6, c[0x4][0x8] ;  /* 0x0100020000067ab9 */ /* 0x000fe20000000a00 */
[----:B01----:R-:W-:Y:S01]  /*1310*/  IMAD.U32 R4, RZ, RZ, UR4 ;  /* 0x00000004ff047e24 */ /* 0x003fe2000f8e00ff */
[----:B------:R0:W1:Y:S01]  /*1320*/  LDC.64 R14, c[0x4][R0] ;  /* 0x01000000000e7b82 */ /* 0x0000620000000a00 */
[----:B------:R-:W-:Y:S01]  /*1330*/  IMAD.U32 R5, RZ, RZ, UR5 ;  /* 0x00000005ff057e24 */ /* 0x000fe2000f8e00ff */
[----:B------:R-:W-:Y:S01]  /*1340*/  ULDC.64 UR4, c[0x4][0x70] ;  /* 0x01001c0000047ab9 */ /* 0x000fe20000000a00 */
[----:B------:R-:W-:Y:S02]  /*1350*/  IMAD.U32 R10, RZ, RZ, UR6 ;  /* 0x00000006ff0a7e24 */ /* 0x000fe4000f8e00ff */
[----:B------:R-:W-:Y:S02]  /*1360*/  IMAD.U32 R6, RZ, RZ, UR4 ;  /* 0x00000004ff067e24 */ /* 0x000fe4000f8e00ff */
[----:B------:R-:W-:-:S02]  /*1370*/  IMAD.U32 R7, RZ, RZ, UR5 ;  /* 0x00000005ff077e24 */ /* 0x000fc4000f8e00ff */
[----:B------:R-:W-:Y:S02]  /*1380*/  IMAD.U32 R11, RZ, RZ, UR7 ;  /* 0x00000007ff0b7e24 */ /* 0x000fe4000f8e00ff */
[----:B------:R-:W-:Y:S02]  /*1390*/  IMAD.MOV.U32 R8, RZ, RZ, 0x1e1 ;  /* 0x000001e1ff087424 */ /* 0x000fe400078e00ff */
[----:B------:R-:W-:Y:S02]  /*13a0*/  IMAD.MOV.U32 R12, RZ, RZ, 0x1 ;  /* 0x00000001ff0c7424 */ /* 0x000fe400078e00ff */
[----:B0-----:R-:W-:-:S07]  /*13b0*/  IMAD.MOV.U32 R13, RZ, RZ, RZ ;  /* 0x000000ffff0d7224 */ /* 0x001fce00078e00ff */
[----:B------:R-:W-:-:S07]  /*13c0*/  LEPC R20, `(.L_x_17) ;  /* 0x000000001014794e */ /* 0x000fce0000000000 */
[----:B-1---5:R-:W-:Y:S05]  /*13d0*/  CALL.ABS.NOINC R14 ;  /* 0x000000000e007343 */ /* 0x022fea0003c00000 */
.L_x_17:
[----:B------:R-:W-:-:S13]  /*13e0*/  ISETP.NE.AND P0, PT, R120, 0x3, PT ;  /* 0x000000037800780c */ /* 0x000fda0003f05270 */
[----:B------:R-:W-:Y:S05]  /*13f0*/  @!P0 BRA `(.L_x_18) ;  /* 0x0000000000048947 */ /* 0x000fea0003800000 */
[----:B------:R-:W-:Y:S01]  /*1400*/  BPT.TRAP 0x1 ;  /* 0x000000040000795c */ /* 0x000fe20000300000 */
.L_x_18:
[----:B------:R-:W2:Y:S01]  /*1410*/  S2UR UR5, SR_CgaCtaId ;  /* 0x00000000000579c3 */ /* 0x000ea20000008800 */
[----:B------:R-:W-:Y:S01]  /*1420*/  UMOV UR4, 0x400 ;  /* 0x0000040000047882 */ /* 0x000fe20000000000 */
[----:B------:R-:W-:Y:S02]  /*1430*/  IMAD.U32 R0, RZ, RZ, UR38 ;  /* 0x00000026ff007e24 */ /* 0x000fe4000f8e00ff */
[----:B------:R-:W-:-:S03]  /*1440*/  IMAD.U32 R3, RZ, RZ, UR39 ;  /* 0x00000027ff037e24 */ /* 0x000fc6000f8e00ff */
[----:B------:R-:W-:Y:S01]  /*1450*/  SHF.L.U32 R0, R0, 0x1f, RZ ;  /* 0x0000001f00007819 */ /* 0x000fe200000006ff */
[----:B--2---:R-:W-:-:S06]  /*1460*/  ULEA UR4, UR5, UR4, 0x18 ;  /* 0x0000000405047291 */ /* 0x004fcc000f8ec03f */
[----:B------:R-:W-:-:S04]  /*1470*/  IMAD.U32 R6, RZ, RZ, UR4 ;  /* 0x00000004ff067e24 */ /* 0x000fc8000f8e00ff */
[----:B------:R-:W-:-:S04]  /*1480*/  IMAD R3, R3, 0x8, R6 ;  /* 0x0000000803037824 */ /* 0x000fc800078e0206 */
[----:B------:R2:W3:Y:S01]  /*1490*/  SYNCS.PHASECHK.TRANS64.TRYWAIT P1, [R3+URZ], R0 ;  /* 0x00000000030075a7 */ /* 0x0004e2000802017f */
[----:B------:R-:W-:Y:S05]  /*14a0*/  @!P0 BRA `(.L_x_19) ;  /* 0x0000000000048947 */ /* 0x000fea0003800000 */
[----:B------:R-:W-:Y:S01]  /*14b0*/  BPT.TRAP 0x1 ;  /* 0x000000040000795c */ /* 0x000fe20000300000 */
.L_x_19:
[----:B---3--:R-:W-:Y:S05]  /*14c0*/  @P1 BRA `(.L_x_20) ;  /* 0x0000000000081947 */ /* 0x008fea0003800000 */
[----:B------:R-:W3:Y:S02]  /*14d0*/  SYNCS.PHASECHK.TRANS64.TRYWAIT P1, [R3+URZ], R0 ;  /* 0x00000000030075a7 */ /* 0x000ee4000802017f */
[----:B---3--:R-:W-:Y:S05]  /*14e0*/  @!P1 BRA `(.L_x_21) ;  /* 0x000000b0004c9947 */ /* 0x008fea0003800000 */
.L_x_20:
[----:B------:R-:W-:-:S04]  /*14f0*/  UISETP.LT.AND UP0, UPT, UR40, 0x1, UPT ;  /* 0x000000012800788c */ /* 0x000fc8000bf01270 */
[----:B------:R-:W-:-:S06]  /*1500*/  USEL UR4, UR40, 0x1, UP0 ;  /* 0x0000000128047887 */ /* 0x000fcc0008000000 */
[----:B--23--:R-:W-:Y:S01]  /*1510*/  IMAD.U32 R0, RZ, RZ, UR4 ;  /* 0x00000004ff007e24 */ /* 0x00cfe2000f8e00ff */
[----:B------:R-:W-:Y:S05]  /*1520*/  WARPSYNC.ALL ;  /* 0x0000000000007948 */ /* 0x000fea0003800000 */
[----:B------:R-:W-:-:S04]  /*1530*/  IADD3 R0, -R0, UR40, RZ ;  /* 0x0000002800007c10 */ /* 0x000fc8000fffe1ff */
[----:B------:R-:W-:Y:S02]  /*1540*/  ISETP.GE.AND P1, PT, R0, 0x1, PT ;  /* 0x000000010000780c */ /* 0x000fe40003f26270 */
[----:B------:R-:W-:Y:S01]  /*1550*/  R2UR UR4, R6 ;  /* 0x00000000060472ca */ /* 0x000fe200000e0000 */
[----:B------:R-:W-:Y:S01]  /*1560*/  WARPGROUP.ARRIVE ;  /* 0x00000000000079c5 */ /* 0x000fe20000000000 */
[----:B------:R-:W-:Y:S01]  /*1570*/  UMOV UR9, 0x40000040 ;  /* 0x4000004000097882 */ /* 0x000fe20000000000 */
[----:B------:R-:W-:Y:S01]  /*1580*/  UMOV UR11, 0x40000040 ;  /* 0x40000040000b7882 */ /* 0x000fe20000000000 */
[----:B------:R-:W-:Y:S01]  /*1590*/  UMOV UR13, UR9 ;  /* 0x00000009000d7c82 */ /* 0x000fe20008000000 */
[----:B------:R-:W-:Y:S01]  /*15a0*/  UMOV UR15, 0x40000040 ;  /* 0x40000040000f7882 */ /* 0x000fe20000000000 */
[----:B------:R-:W-:Y:S01]  /*15b0*/  UMOV UR17, UR9 ;  /* 0x0000000900117c82 */ /* 0x000fe20008000000 */
[----:B------:R-:W-:Y:S01]  /*15c0*/  UMOV UR19, 0x40000040 ;  /* 0x4000004000137882 */ /* 0x000fe20000000000 */
[----:B------:R-:W-:Y:S01]  /*15d0*/  UMOV UR21, UR9 ;  /* 0x0000000900157c82 */ /* 0x000fe20008000000 */
[----:B------:R-:W-:Y:S01]  /*15e0*/  UMOV UR23, 0x40000040 ;  /* 0x4000004000177882 */ /* 0x000fe20000000000 */
[----:B------:R-:W-:Y:S01]  /*15f0*/  UMOV UR25, UR9 ;  /* 0x0000000900197c82 */ /* 0x000fe20008000000 */
[----:B------:R-:W-:Y:S01]  /*1600*/  UMOV UR27, 0x40000040 ;  /* 0x40000040001b7882 */ /* 0x000fe20000000000 */
[----:B------:R-:W-:Y:S01]  /*1610*/  UMOV UR31, 0x40000040 ;  /* 0x40000040001f7882 */ /* 0x000fe20000000000 */
[----:B------:R-:W-:-:S04]  /*1620*/  UIADD3 UR4, UR4, 0x24100, URZ ;  /* 0x0002410004047890 */ /* 0x000fc8000fffe03f */
[----:B------:R-:W-:Y:S02]  /*1630*/  USHF.R.U32.HI UR5, URZ, 0x4, UR4 ;  /* 0x000000043f057899 */ /* 0x000fe40008011604 */
[----:B------:R-:W-:Y:S02]  /*1640*/  ULOP3.LUT UR4, UR41, 0x10000, URZ, 0xfc, !UPT ;  /* 0x0001000029047892 */ /* 0x000fe4000f8efc3f */
[----:B------:R-:W-:Y:S02]  /*1650*/  ULOP3.LUT UR5, UR5, 0x3fff, URZ, 0xc0, !UPT ;  /* 0x00003fff05057892 */ /* 0x000fe4000f8ec03f */
[----:B------:R-:W-:Y:S02]  /*1660*/  UIMAD UR8, UR39, 0xc00, UR4 ;  /* 0x00000c00270878a4 */ /* 0x000fe4000f8e0204 */
[----:B------:R-:W-:Y:S02]  /*1670*/  ULOP3.LUT UR5, UR5, 0x10000, URZ, 0xfc, !UPT ;  /* 0x0001000005057892 */ /* 0x000fe4000f8efc3f */
[----:B------:R-:W-:-:S02]  /*1680*/  UIADD3 UR7, UR8, 0x400, URZ ;  /* 0x0000040008077890 */ /* 0x000fc4000fffe03f */
[----:B------:R-:W-:Y:S01]  /*1690*/  UIMAD UR6, UR39, 0x500, UR5 ;  /* 0x00000500270678a4 */ /* 0x000fe2000f8e0205 */
[----:B------:R-:W-:Y:S01]  /*16a0*/  UMOV UR12, UR8 ;  /* 0x00000008000c7c82 */ /* 0x000fe20008000000 */
[----:B------:R-:W-:Y:S02]  /*16b0*/  UMOV UR16, UR8 ;  /* 0x0000000800107c82 */ /* 0x000fe40008000000 */
[----:B------:R-:W-:Y:S02]  /*16c0*/  UIADD3 UR14, UR6, 0x80, URZ ;  /* 0x00000080060e7890 */ /* 0x000fe4000fffe03f */
[----:B------:R-:W-:Y:S02]  /*16d0*/  UIADD3 UR18, UR6, 0x100, URZ ;  /* 0x0000010006127890 */ /* 0x000fe4000fffe03f */
[----:B------:R-:W-:Y:S01]  /*16e0*/  UMOV UR10, UR6 ;  /* 0x00000006000a7c82 */ /* 0x000fe20008000000 */
[----:B------:R-:W-:Y:S01]  /*16f0*/  UIADD3 UR22, UR6, 0x180, URZ ;  /* 0x0000018006167890 */ /* 0x000fe2000fffe03f */
[----:B------:R-:W-:Y:S01]  /*1700*/  HGMMA.64x16x16.F32.BF16 R96, gdesc[UR8], RZ, !UPT, gsb0 ;  /* 0x00200000086079f0 */ /* 0x000fe2000c0018ff */
[----:B------:R-:W-:Y:S01]  /*1710*/  UMOV UR20, UR8 ;  /* 0x0000000800147c82 */ /* 0x000fe20008000000 */
[----:B------:R-:W-:Y:S01]  /*1720*/  UIADD3 UR26, UR6, 0x200, URZ ;  /* 0x00000200061a7890 */ /* 0x000fe2000fffe03f */
[----:B------:R-:W-:Y:S01]  /*1730*/  UMOV UR24, UR8 ;  /* 0x0000000800187c82 */ /* 0x000fe20008000000 */
[----:B------:R-:W-:Y:S01]  /*1740*/  UIADD3 UR30, UR6, 0x202, URZ ;  /* 0x00000202061e7890 */ /* 0x000fe2000fffe03f */
[----:B------:R-:W-:-:S02]  /*1750*/  WARPGROUP.DEPBAR.LE gsb0, 0x0 ;  /* 0x00008000000079c5 */ /* 0x000fc40000010000 */
[----:B------:R-:W-:-:S06]  /*1760*/  WARPGROUP.ARRIVE ;  /* 0x00000000000079c5 */ /* 0x000fcc0000000000 */
[----:B------:R-:W-:Y:S03]  /*1770*/  HGMMA.64x16x16.F32.BF16 R80, gdesc[UR12], RZ, !UPT, gsb0 ;  /* 0x002000000c5079f0 */ /* 0x000fe6000c0018ff */
[----:B------:R-:W-:Y:S02]  /*1780*/  WARPGROUP.DEPBAR.LE gsb0, 0x0 ;  /* 0x00008000000079c5 */ /* 0x000fe40000010000 */
[----:B------:R-:W-:-:S06]  /*1790*/  WARPGROUP.ARRIVE ;  /* 0x00000000000079c5 */ /* 0x000fcc0000000000 */
[----:B------:R-:W-:Y:S03]  /*17a0*/  HGMMA.64x16x16.F32.BF16 R64, gdesc[UR16], RZ, !UPT, gsb0 ;  /* 0x00200000104079f0 */ /* 0x000fe6000c0018ff */
[----:B------:R-:W-:Y:S02]  /*17b0*/  WARPGROUP.DEPBAR.LE gsb0, 0x0 ;  /* 0x00008000000079c5 */ /* 0x000fe40000010000 */
[----:B------:R-:W-:-:S06]  /*17c0*/  WARPGROUP.ARRIVE ;  /* 0x00000000000079c5 */ /* 0x000fcc0000000000 */
[----:B------:R-:W-:Y:S03]  /*17d0*/  HGMMA.64x16x16.F32.BF16 R48, gdesc[UR20], RZ, !UPT, gsb0 ;  /* 0x00200000143079f0 */ /* 0x000fe6000c0018ff */
[----:B------:R-:W-:Y:S02]  /*17e0*/  WARPGROUP.DEPBAR.LE gsb0, 0x0 ;  /* 0x00008000000079c5 */ /* 0x000fe40000010000 */
[----:B------:R-:W-:-:S06]  /*17f0*/  WARPGROUP.ARRIVE ;  /* 0x00000000000079c5 */ /* 0x000fcc0000000000 */
[----:B------:R-:W-:Y:S01]  /*1800*/  HGMMA.64x16x16.F32.BF16 R32, gdesc[UR24], RZ, !UPT, gsb0 ;  /* 0x00200000182079f0 */ /* 0x000fe2000c0018ff */
[----:B------:R-:W-:Y:S01]  /*1810*/  UMOV UR24, UR7 ;  /* 0x0000000700187c82 */ /* 0x000fe20008000000 */
[----:B------:R-:W-:Y:S01]  /*1820*/  UMOV UR25, 0x40000040 ;  /* 0x4000004000197882 */ /* 0x000fe20000000000 */
[----:B------:R-:W-:Y:S01]  /*1830*/  UMOV UR20, UR24 ;  /* 0x0000001800147c82 */ /* 0x000fe20008000000 */
[----:B------:R-:W-:Y:S01]  /*1840*/  UMOV UR21, UR25 ;  /* 0x0000001900157c82 */ /* 0x000fe20008000000 */
[----:B------:R-:W-:Y:S01]  /*1850*/  UMOV UR16, UR24 ;  /* 0x0000001800107c82 */ /* 0x000fe20008000000 */
[----:B------:R-:W-:Y:S01]  /*1860*/  UMOV UR17, UR25 ;  /* 0x0000001900117c82 */ /* 0x000fe20008000000 */
[----:B------:R-:W-:Y:S01]  /*1870*/  UMOV UR12, UR24 ;  /* 0x00000018000c7c82 */ /* 0x000fe20008000000 */
[----:B------:R-:W-:Y:S01]  /*1880*/  UMOV UR13, UR25 ;  /* 0x00000019000d7c82 */ /* 0x000fe20008000000 */
[----:B------:R-:W-:Y:S01]  /*1890*/  UIADD3 UR7, UR8, 0x402, URZ ;  /* 0x0000040208077890 */ /* 0x000fe2000fffe03f */
[----:B------:R-:W-:-:S02]  /*18a0*/  WARPGROUP.DEPBAR.LE gsb0, 0x0 ;  /* 0x00008000000079c5 */ /* 0x000fc40000010000 */
[----:B------:R-:W-:-:S06]  /*18b0*/  WARPGROUP.ARRIVE ;  /* 0x00000000000079c5 */ /* 0x000fcc0000000000 */
[----:B------:R-:W-:Y:S01]  /*18c0*/  HGMMA.64x16x16.F32.BF16 R24, gdesc[UR24], RZ, !UPT, gsb0 ;  /* 0x00200000181879f0 */ /* 0x000fe2000c0018ff */
[----:B------:R-:W-:Y:S01]  /*18d0*/  UMOV UR26, UR10 ;  /* 0x0000000a001a7c82 */ /* 0x000fe20008000000 */
[----:B------:R-:W-:Y:S01]  /*18e0*/  UMOV UR27, UR11 ;  /* 0x0000000b001b7c82 */ /* 0x000fe20008000000 */
[----:B------:R-:W-:Y:S01]  /*18f0*/  UIADD3 UR10, UR6, 0x406, URZ ;  /* 0x00000406060a7890 */ /* 0x000fe2000fffe03f */
[----:B------:R-:W-:Y:S01]  /*1900*/  UMOV UR11, 0x40000040 ;  /* 0x40000040000b7882 */ /* 0x000fe20000000000 */
[----:B------:R-:W-:Y:S02]  /*1910*/  WARPGROUP.DEPBAR.LE gsb0, 0x0 ;  /* 0x00008000000079c5 */ /* 0x000fe40000010000 */
[----:B------:R-:W-:-:S06]  /*1920*/  WARPGROUP.ARRIVE ;  /* 0x00000000000079c5 */ /* 0x000fcc0000000000 */
[----:B------:R-:W-:Y:S01]  /*1930*/  HGMMA.64x16x16.F32.BF16 R40, gdesc[UR20], RZ, !UPT, gsb0 ;  /* 0x00200000142879f0 */ /* 0x000fe2000c0018ff */
        /* <DEDUP_REMOVED lines=10> */
[----:B------:R-:W-:Y:S02]  /*19e0*/  UIADD3 UR12, UR8, 0x2, URZ ;  /* 0x00000002080c7890 */ /* 0x000fe4000fffe03f */
[----:B------:R-:W-:Y:S01]  /*19f0*/  UIADD3 UR14, UR6, 0x2, URZ ;  /* 0x00000002060e7890 */ /* 0x000fe2000fffe03f */
[----:B------:R-:W-:Y:S01]  /*1a00*/  UMOV UR13, 0x40000040 ;  /* 0x40000040000d7882 */ /* 0x000fe20000000000 */
[----:B------:R-:W-:Y:S01]  /*1a10*/  UMOV UR15, 0x40000040 ;  /* 0x40000040000f7882 */ /* 0x000fe20000000000 */
[----:B------:R-:W-:Y:S02]  /*1a20*/  UMOV UR17, UR13 ;  /* 0x0000000d00117c82 */ /* 0x000fe40008000000 */
[----:B------:R-:W-:Y:S01]  /*1a30*/  UMOV UR16, UR12 ;  /* 0x0000000c00107c82 */ /* 0x000fe20008000000 */
[----:B------:R-:W-:Y:S01]  /*1a40*/  UMOV UR20, UR12 ;  /* 0x0000000c00147c82 */ /* 0x000fe20008000000 */
[----:B------:R-:W-:Y:S01]  /*1a50*/  UMOV UR21, UR13 ;  /* 0x0000000d00157c82 */ /* 0x000fe20008000000 */
[----:B------:R-:W-:Y:S01]  /*1a60*/  UMOV UR28, UR12 ;  /* 0x0000000c001c7c82 */ /* 0x000fe20008000000 */
[----:B------:R-:W-:Y:S01]  /*1a70*/  UMOV UR29, UR13 ;  /* 0x0000000d001d7c82 */ /* 0x000fe20008000000 */
[----:B------:R-:W-:-:S02]  /*1a80*/  WARPGROUP.DEPBAR.LE gsb0, 0x0 ;  /* 0x00008000000079c5 */ /* 0x000fc40000010000 */
[----:B------:R-:W-:-:S06]  /*1a90*/  WARPGROUP.ARRIVE ;  /* 0x00000000000079c5 */ /* 0x000fcc0000000000 */
[----:B------:R-:W-:Y:S01]  /*1aa0*/  HGMMA.64x16x16.F32.BF16 R88, gdesc[UR24], RZ, !UPT, gsb0 ;  /* 0x00200000185879f0 */ /* 0x000fe2000c0018ff */
[----:B------:R-:W-:Y:S01]  /*1ab0*/  UIADD3 UR26, UR6, 0x182, URZ ;  /* 0x00000182061a7890 */ /* 0x000fe2000fffe03f */
[----:B------:R-:W-:Y:S01]  /*1ac0*/  UMOV UR24, UR12 ;  /* 0x0000000c00187c82 */ /* 0x000fe20008000000 */
[----:B------:R-:W-:Y:S01]  /*1ad0*/  UMOV UR25, UR13 ;  /* 0x0000000d00197c82 */ /* 0x000fe20008000000 */
[----:B------:R-:W-:Y:S01]  /*1ae0*/  UMOV UR27, 0x40000040 ;  /* 0x40000040001b7882 */ /* 0x000fe20000000000 */
[----:B------:R-:W-:Y:S02]  /*1af0*/  WARPGROUP.DEPBAR.LE gsb0, 0x0 ;  /* 0x00008000000079c5 */ /* 0x000fe40000010000 */
[----:B------:R-:W-:-:S06]  /*1b00*/  WARPGROUP.ARRIVE ;  /* 0x00000000000079c5 */ /* 0x000fcc0000000000 */
[----:B------:R-:W-:Y:S03]  /*1b10*/  HGMMA.64x16x16.F32.BF16 R96, gdesc[UR12], R96, gsb0 ;  /* 0x002000000c6079f0 */ /* 0x000fe60008001860 */
        /* <DEDUP_REMOVED lines=11> */
[----:B------:R-:W-:Y:S01]  /*1bd0*/  HGMMA.64x16x16.F32.BF16 R32, gdesc[UR28], R32, gsb0 ;  /* 0x002000001c2079f0 */ /* 0x000fe20008001820 */
        /* <DEDUP_REMOVED lines=13> */
[----:B------:R-:W-:Y:S01]  /*1cb0*/  HGMMA.64x16x16.F32.BF16 R24, gdesc[UR28], R24, gsb0 ;  /* 0x002000001c1879f0 */ /* 0x000fe20008001818 */
[----:B------:R-:W-:Y:S01]  /*1cc0*/  UIADD3 UR30, UR6, 0x204, URZ ;  /* 0x00000204061e7890 */ /* 0x000fe2000fffe03f */
[----:B------:R-:W-:Y:S01]  /*1cd0*/  UMOV UR31, 0x40000040 ;  /* 0x40000040001f7882 */ /* 0x000fe20000000000 */
[----:B------:R-:W-:Y:S02]  /*1ce0*/  WARPGROUP.DEPBAR.LE gsb0, 0x0 ;  /* 0x00008000000079c5 */ /* 0x000fe40000010000 */
        /* <DEDUP_REMOVED lines=27> */
[----:B------:R-:W-:Y:S01]  /*1ea0*/  UMOV UR28, UR12 ;  /* 0x0000000c001c7c82 */ /* 0x000fe20008000000 */
[----:B------:R-:W-:Y:S01]  /*1eb0*/  UMOV UR29, UR13 ;  /* 0x0000000d001d7c82 */ /* 0x000fe20008000000 */
[----:B------:R-:W-:-:S02]  /*1ec0*/  WARPGROUP.DEPBAR.LE gsb0, 0x0 ;  /* 0x00008000000079c5 */ /* 0x000fc40000010000 */
        /* <DEDUP_REMOVED lines=297> */
[----:B------:R-:W-:Y:S01]  /*3160*/  UIADD3 UR6, UR8, 0xa06, URZ ;  /* 0x00000a0608067890 */ /* 0x000fe2000fffe03f */
[----:B------:R-:W-:-:S02]  /*3170*/  UMOV UR9, UR13 ;  /* 0x0000000d00097c82 */ /* 0x000fc40008000000 */
[----:B------:R-:W-:Y:S01]  /*3180*/  UMOV UR8, UR12 ;  /* 0x0000000c00087c82 */ /* 0x000fe20008000000 */
[----:B------:R-:W-:Y:S01]  /*3190*/  UMOV UR24, UR12 ;  /* 0x0000000c00187c82 */ /* 0x000fe20008000000 */
[----:B------:R-:W-:Y:S01]  /*31a0*/  UMOV UR25, UR13 ;  /* 0x0000000d00197c82 */ /* 0x000fe20008000000 */
        /* <DEDUP_REMOVED lines=41> */
[----:B------:R-:W-:Y:S05]  /*3440*/  @!P1 BRA `(.L_x_22) ;  /* 0x0000002000509947 */ /* 0x000fea0003800000 */
[----:B------:R-:W-:Y:S02]  /*3450*/  UIADD3 UR6, UR39, 0x1, URZ ;  /* 0x0000000127067890 */ /* 0x000fe4000fffe03f */
[----:B------:R-:W-:Y:S02]  /*3460*/  IMAD.U32 R3, RZ, RZ, UR39 ;  /* 0x00000027ff037e24 */ /* 0x000fe4000f8e00ff */
[----:B------:R-:W-:-:S04]  /*3470*/  UISETP.NE.AND UP0, UPT, UR6, 0x3, UPT ;  /* 0x000000030600788c */ /* 0x000fc8000bf05270 */
[----:B------:R-:W-:Y:S02]  /*3480*/  USEL UR7, URZ, 0x1, UP0 ;  /* 0x000000013f077887 */ /* 0x000fe40008000000 */
[----:B------:R-:W-:Y:S02]  /*3490*/  USEL UR6, UR6, URZ, UP0 ;  /* 0x0000003f06067287 */ /* 0x000fe40008000000 */
[----:B------:R-:W-:-:S06]  /*34a0*/  ULOP3.LUT UR7, UR38, UR7, URZ, 0x3c, !UPT ;  /* 0x0000000726077292 */ /* 0x000fcc000f8e3c3f */
[----:B------:R-:W-:-:S07]  /*34b0*/  IMAD.U32 R7, RZ, RZ, UR7 ;  /* 0x00000007ff077e24 */ /* 0x000fce000f8e00ff */
.L_x_29:
[----:B------:R-:W-:Y:S05]  /*34c0*/  @!P0 BRA `(.L_x_23) ;  /* 0x0000000000048947 */ /* 0x000fea0003800000 */
[----:B------:R-:W-:Y:S01]  /*34d0*/  BPT.TRAP 0x1 ;  /* 0x000000040000795c */ /* 0x000fe20000300000 */
.L_x_23:
[----:B------:R-:W2:Y:S01]  /*34e0*/  S2UR UR8, SR_CgaCtaId ;  /* 0x00000000000879c3 */ /* 0x000ea20000008800 */
[----:B------:R-:W-:Y:S01]  /*34f0*/  UMOV UR7, 0x400 ;  /* 0x0000040000077882 */ /* 0x000fe20000000000 */
[----:B01----:R-:W-:Y:S01]  /*3500*/  IMAD.U32 R5, RZ, RZ, UR6 ;  /* 0x00000006ff057e24 */ /* 0x003fe2000f8e00ff */
[----:B------:R-:W-:Y:S01]  /*3510*/  SHF.L.U32 R4, R7, 0x1f, RZ ;  /* 0x0000001f07047819 */ /* 0x000fe200000006ff */
[----:B--2---:R-:W-:-:S06]  /*3520*/  ULEA UR7, UR8, UR7, 0x18 ;  /* 0x0000000708077291 */ /* 0x004fcc000f8ec03f */
[----:B------:R-:W-:-:S04]  /*3530*/  IMAD.U32 R6, RZ, RZ, UR7 ;  /* 0x00000007ff067e24 */ /* 0x000fc8000f8e00ff */
[----:B------:R-:W-:-:S04]  /*3540*/  IMAD R5, R5, 0x8, R6 ;  /* 0x0000000805057824 */ /* 0x000fc800078e0206 */
[----:B------:R0:W1:Y:S01]  /*3550*/  SYNCS.PHASECHK.TRANS64.TRYWAIT P1, [R5+URZ], R4 ;  /* 0x00000004050075a7 */ /* 0x000062000802017f */
[----:B------:R-:W-:Y:S05]  /*3560*/  @!P0 BRA `(.L_x_24) ;  /* 0x0000000000048947 */ /* 0x000fea0003800000 */
[----:B------:R-:W-:Y:S01]  /*3570*/  BPT.TRAP 0x1 ;  /* 0x000000040000795c */ /* 0x000fe20000300000 */
.L_x_24:
[----:B-1----:R-:W-:Y:S05]  /*3580*/  @P1 BRA `(.L_x_25) ;  /* 0x0000000000081947 */ /* 0x002fea0003800000 */
[----:B------:R-:W1:Y:S02]  /*3590*/  SYNCS.PHASECHK.TRANS64.TRYWAIT P1, [R5+URZ], R4 ;  /* 0x00000004050075a7 */ /* 0x000e64000802017f */
[----:B-1----:R-:W-:Y:S05]  /*35a0*/  @!P1 BRA `(.L_x_26) ;  /* 0x0000009000309947 */ /* 0x002fea0003800000 */
.L_x_25:
[----:B------:R-:W-:Y:S01]  /*35b0*/  UIMAD UR8, UR6, 0xc00, UR4 ;  /* 0x00000c00060878a4 */ /* 0x000fe2000f8e0204 */
[----:B------:R-:W-:Y:S01]  /*35c0*/  WARPGROUP.ARRIVE ;  /* 0x00000000000079c5 */ /* 0x000fe20000000000 */
[----:B------:R-:W-:Y:S01]  /*35d0*/  UIMAD UR10, UR6, 0x500, UR5 ;  /* 0x00000500060a78a4 */ /* 0x000fe2000f8e0205 */
[----:B------:R-:W-:Y:S01]  /*35e0*/  UMOV UR9, 0x40000040 ;  /* 0x4000004000097882 */ /* 0x000fe20000000000 */
[----:B------:R-:W-:Y:S02]  /*35f0*/  UMOV UR11, 0x40000040 ;  /* 0x40000040000b7882 */ /* 0x000fe40000000000 */
[----:B------:R-:W-:Y:S01]  /*3600*/  UIADD3 UR14, UR10, 0x80, URZ ;  /* 0x000000800a0e7890 */ /* 0x000fe2000fffe03f */
[----:B------:R-:W-:Y:S01]  /*3610*/  UMOV UR12, UR8 ;  /* 0x00000008000c7c82 */ /* 0x000fe20008000000 */
[----:B------:R-:W-:Y:S01]  /*3620*/  UMOV UR13, UR9 ;  /* 0x00000009000d7c82 */ /* 0x000fe20008000000 */
[----:B------:R-:W-:Y:S02]  /*3630*/  UMOV UR15, 0x40000040 ;  /* 0x40000040000f7882 */ /* 0x000fe40000000000 */
[----:B------:R-:W-:Y:S01]  /*3640*/  HGMMA.64x16x16.F32.BF16 R96, gdesc[UR8], R96, gsb0 ;  /* 0x00200000086079f0 */ /* 0x000fe20008001860 */
[----:B------:R-:W-:Y:S01]  /*3650*/  UIADD3 UR18, UR10, 0x100, URZ ;  /* 0x000001000a127890 */ /* 0x000fe2000fffe03f */
[----:B------:R-:W-:Y:S01]  /*3660*/  UMOV UR16, UR8 ;  /* 0x0000000800107c82 */ /* 0x000fe20008000000 */
[----:B------:R-:W-:Y:S01]  /*3670*/  UMOV UR17, UR9 ;  /* 0x0000000900117c82 */ /* 0x000fe20008000000 */
[----:B------:R-:W-:Y:S01]  /*3680*/  UMOV UR19, 0x40000040 ;  /* 0x4000004000137882 */ /* 0x000fe20000000000 */
        /* <DEDUP_REMOVED lines=8> */
[----:B------:R-:W-:-:S02]  /*3710*/  UIADD3 UR7, UR8, 0x400, URZ ;  /* 0x0000040008077890 */ /* 0x000fc4000fffe03f */
[----:B------:R-:W-:Y:S01]  /*3720*/  UIADD3 UR30, UR10, 0x202, URZ ;  /* 0x000002020a1e7890 */ /* 0x000fe2000fffe03f */
        /* <DEDUP_REMOVED lines=25> */
[----:B------:R-:W-:Y:S01]  /*38c0*/  UMOV UR26, UR10 ;  /* 0x0000000a001a7c82 */ /* 0x000fe20008000000 */
[----:B------:R-:W-:Y:S01]  /*38d0*/  UMOV UR27, UR11 ;  /* 0x0000000b001b7c82 */ /* 0x000fe20008000000 */
        /* <DEDUP_REMOVED lines=26> */
[----:B------:R-:W-:Y:S01]  /*3a80*/  HGMMA.64x16x16.F32.BF16 R88, gdesc[UR24], R88, gsb0 ;  /* 0x00200000185879f0 */ /* 0x000fe20008001858 */
        /* <DEDUP_REMOVED lines=374> */
[----:B------:R-:W-:-:S03]  /*51f0*/  UIADD3 UR16, UR8, 0xa06, URZ ;  /* 0x00000a0608107890 */ /* 0x000fc6000fffe03f */
        /* <DEDUP_REMOVED lines=37> */
[----:B------:R-:W-:Y:S01]  /*5450*/  BPT.TRAP 0x1 ;  /* 0x000000040000795c */ /* 0x000fe20000300000 */
.L_x_27:
[----:B------:R-:W-:-:S13]  /*5460*/  ISETP.NE.AND P1, PT, R23, RZ, PT ;  /* 0x000000ff1700720c */ /* 0x000fda0003f25270 */
[----:B01----:R-:W-:-:S04]  /*5470*/  @P1 IMAD R4, R3, 0x8, R6 ;  /* 0x0000000803041824 */ /* 0x003fc800078e0206 */
[----:B------:R-:W-:-:S05]  /*5480*/  @P1 VIADD R5, R4, 0x18 ;  /* 0x0000001804051836 */ /* 0x000fca0000000000 */
[----:B------:R-:W-:-:S04]  /*5490*/  @P1 PRMT R5, R22, 0x654, R5 ;  /* 0x0000065416051816 */ /* 0x000fc80000000005 */
[----:B------:R0:W-:Y:S01]  /*54a0*/  @P1 SYNCS.ARRIVE.TRANS64.RED.A1T0 RZ, [R5+URZ], RZ ;  /* 0x000000ff05ff19a7 */ /* 0x0001e2000810043f */
[----:B------:R-:W-:-:S13]  /*54b0*/  ISETP.GT.U32.AND P1, PT, R19, 0x1, PT ;  /* 0x000000011300780c */ /* 0x000fda0003f24070 */
[----:B0-----:R-:W-:Y:S05]  /*54c0*/  @P1 BRA `(.L_x_28) ;  /* 0x0000000000041947 */ /* 0x001fea0003800000 */
[----:B------:R-:W-:Y:S01]  /*54d0*/  BPT.TRAP 0x1 ;  /* 0x000000040000795c */ /* 0x000fe20000300000 */
.L_x_28:
[----:B------:R-:W-:Y:S01]  /*54e0*/  UIADD3 UR6, UR6, 0x1, URZ ;  /* 0x0000000106067890 */ /* 0x000fe2000fffe03f */
[C---:B------:R-:W-:Y:S01]  /*54f0*/  ISETP.GT.AND P2, PT, R0.reuse, 0x1, PT ;  /* 0x000000010000780c */ /* 0x040fe20003f44270 */
[----:B------:R-:W-:Y:S02]  /*5500*/  VIADD R3, R3, 0x1 ;  /* 0x0000000103037836 */ /* 0x000fe40000000000 */
[----:B------:R-:W-:Y:S01]  /*5510*/  UISETP.NE.AND UP0, UPT, UR6, 0x3, UPT ;  /* 0x000000030600788c */ /* 0x000fe2000bf05270 */
[----:B------:R-:W-:Y:S02]  /*5520*/  VIADD R0, R0, 0xffffffff ;  /* 0xffffffff00007836 */ /* 0x000fe40000000000 */
[C---:B------:R-:W-:Y:S01]  /*5530*/  ISETP.NE.AND P1, PT, R3.reuse, 0x3, PT ;  /* 0x000000030300780c */ /* 0x040fe20003f25270 */
[----:B------:R-:W-:Y:S02]  /*5540*/  USEL UR7, URZ, 0x1, UP0 ;  /* 0x000000013f077887 */ /* 0x000fe40008000000 */
[----:B------:R-:W-:Y:S01]  /*5550*/  USEL UR6, UR6, URZ, UP0 ;  /* 0x0000003f06067287 */ /* 0x000fe20008000000 */
[----:B------:R-:W-:-:S03]  /*5560*/  SEL R3, R3, RZ, P1 ;  /* 0x000000ff03037207 */ /* 0x000fc60000800000 */
[----:B------:R-:W-:Y:S01]  /*5570*/  LOP3.LUT R7, R7, UR7, RZ, 0x3c, !PT ;  /* 0x0000000707077c12 */ /* 0x000fe2000f8e3cff */
[----:B------:R-:W-:Y:S07]  /*5580*/  @P2 BRA `(.L_x_29) ;  /* 0xffffffdc00cc2947 */ /* 0x000fee000383ffff */
.L_x_22:
[----:B------:R-:W2:Y:S02]  /*5590*/  LDC R0, c[0x0][0x28c] ;  /* 0x0000a300ff007b82 */ /* 0x000ea40000000800 */
[----:B--2---:R-:W-:-:S13]  /*55a0*/  ISETP.GE.AND P1, PT, R0, 0x1, PT ;  /* 0x000000010000780c */ /* 0x004fda0003f26270 */
[----:B------:R-:W-:Y:S05]  /*55b0*/  @!P1 BRA `(.L_x_30) ;  /* 0x0000000000509947 */ /* 0x000fea0003800000 */
[----:B------:R-:W-:Y:S05]  /*55c0*/  @!P0 BRA `(.L_x_31) ;  /* 0x0000000000048947 */ /* 0x000fea0003800000 */
[----:B------:R-:W-:Y:S01]  /*55d0*/  BPT.TRAP 0x1 ;  /* 0x000000040000795c */ /* 0x000fe20000300000 */
.L_x_31:
[----:B------:R-:W-:Y:S01]  /*55e0*/  ISETP.NE.AND P0, PT, R23, RZ, PT ;  /* 0x000000ff1700720c */ /* 0x000fe20003f05270 */
[----:B------:R-:W-:Y:S01]  /*55f0*/  BSSY B0, `(.L_x_32) ;  /* 0x000000e000007945 */ /* 0x000fe20003800000 */
[----:B------:R-:W-:-:S11]  /*5600*/  ISETP.GT.U32.AND P1, PT, R19, 0x1, PT ;  /* 0x000000011300780c */ /* 0x000fd60003f24070 */
[----:B------:R-:W-:Y:S05]  /*5610*/  @!P0 BRA `(.L_x_33) ;  /* 0x00000000002c8947 */ /* 0x000fea0003800000 */
[----:B------:R-:W-:-:S04]  /*5620*/  UISETP.LT.AND UP0, UPT, UR40, 0x1, UPT ;  /* 0x000000012800788c */ /* 0x000fc8000bf01270 */
[----:B------:R-:W-:-:S04]  /*5630*/  USEL UR6, UR40, 0x1, UP0 ;  /* 0x0000000128067887 */ /* 0x000fc80008000000 */
[----:B------:R-:W-:-:S04]  /*5640*/  UIADD3 UR6, UR39, UR40, -UR6 ;  /* 0x0000002827067290 */ /* 0x000fc8000fffe806 */
[----:B------:R-:W-:-:S04]  /*5650*/  UIMAD.WIDE.U32 UR4, UR6, -0x55555555, URZ ;  /* 0xaaaaaaab060478a5 */ /* 0x000fc8000f8e003f */
[----:B------:R-:W-:-:S04]  /*5660*/  USHF.R.U32.HI UR4, URZ, 0x1, UR5 ;  /* 0x000000013f047899 */ /* 0x000fc80008011605 */
[----:B------:R-:W-:-:S06]  /*5670*/  UIMAD UR6, UR4, -0x3, UR6 ;  /* 0xfffffffd040678a4 */ /* 0x000fcc000f8e0206 */
[----:B------:R-:W-:-:S04]  /*5680*/  IMAD.U32 R3, RZ, RZ, UR6 ;  /* 0x00000006ff037e24 */ /* 0x000fc8000f8e00ff */
[----:B------:R-:W-:-:S04]  /*5690*/  IMAD R0, R3, 0x8, R6 ;  /* 0x0000000803007824 */ /* 0x000fc800078e0206 */
[----:B------:R-:W-:-:S05]  /*56a0*/  VIADD R3, R0, 0x18 ;  /* 0x0000001800037836 */ /* 0x000fca0000000000 */
[----:B------:R-:W-:-:S04]  /*56b0*/  PRMT R3, R22, 0x654, R3 ;  /* 0x0000065416037816 */ /* 0x000fc80000000003 */
[----:B------:R2:W-:Y:S03]  /*56c0*/  SYNCS.ARRIVE.TRANS64.RED.A1T0 RZ, [R3+URZ], RZ ;  /* 0x000000ff03ff79a7 */ /* 0x0005e6000810043f */
.L_x_33:
[----:B------:R-:W-:Y:S05]  /*56d0*/  BSYNC B0 ;  /* 0x0000000000007941 */ /* 0x000fea0003800000 */
.L_x_32:
[----:B------:R-:W-:Y:S05]  /*56e0*/  @P1 BRA `(.L_x_30) ;  /* 0x0000000000041947 */ /* 0x000fea0003800000 */
[----:B------:R-:W-:Y:S01]  /*56f0*/  BPT.TRAP 0x1 ;  /* 0x000000040000795c */ /* 0x000fe20000300000 */
.L_x_30:
[----:B------:R-:W3:Y:S01]  /*5700*/  LDC R8, c[0x0][0x288] ;  /* 0x0000a200ff087b82 */ /* 0x000ee20000000800 */
[--C-:B------:R-:W-:Y:S01]  /*5710*/  SHF.R.U32.HI R0, RZ, 0x2, R18.reuse ;  /* 0x00000002ff007819 */ /* 0x100fe20000011612 */
[----:B------:R-:W-:Y:S01]  /*5720*/  IMAD R7, R108, 0x50, RZ ;  /* 0x000000506c077824 */ /* 0x000fe200078e02ff */
[----:B01----:R-:W-:Y:S01]  /*5730*/  SHF.R.U32.HI R5, RZ, 0x7, R18 ;  /* 0x00000007ff057819 */ /* 0x003fe20000011612 */
[----:B------:R-:W-:Y:S01]  /*5740*/  UIADD3 UR39, UR40, UR39, URZ ;  /* 0x0000002728277290 */ /* 0x000fe2000fffe03f */
[----:B--2---:R-:W-:Y:S01]  /*5750*/  LOP3.LUT R3, R0, 0x7, RZ, 0xc0, !PT ;  /* 0x0000000700037812 */ /* 0x004fe200078ec0ff */
[----:B------:R-:W-:Y:S01]  /*5760*/  IMAD R9, R107, 0xc0, RZ ;  /* 0x000000c06b097824 */ /* 0x000fe200078e02ff */
[C---:B------:R-:W-:Y:S01]  /*5770*/  LOP3.LUT R4, R18.reuse, 0x60, RZ, 0xc0, !PT ;  /* 0x0000006012047812 */ /* 0x040fe200078ec0ff */
[----:B------:R-:W-:Y:S01]  /*5780*/  UISETP.GT.U32.AND UP0, UPT, UR39, 0x2, UPT ;  /* 0x000000022700788c */ /* 0x000fe2000bf04070 */
[----:B------:R-:W-:Y:S01]  /*5790*/  LOP3.LUT R0, R5, 0x1, RZ, 0xc0, !PT ;  /* 0x0000000105007812 */ /* 0x000fe200078ec0ff */
[----:B------:R-:W-:Y:S01]  /*57a0*/  IMAD.SHL.U32 R10, R18, 0x2, RZ ;  /* 0x00000002120a7824 */ /* 0x000fe200078e00ff */
[----:B------:R-:W-:Y:S01]  /*57b0*/  SHF.R.U32.HI R4, RZ, 0x1, R4 ;  /* 0x00000001ff047819 */ /* 0x000fe20000011604 */
[----:B------:R-:W-:Y:S01]  /*57c0*/  ULDC UR7, c[0x0][0x284] ;  /* 0x0000a10000077ab9 */ /* 0x000fe20000000800 */
[----:B------:R-:W-:Y:S01]  /*57d0*/  UISETP.LT.U32.AND UP0, UPT, UR40, 0x3, UP0 ;  /* 0x000000032800788c */ /* 0x000fe20008701070 */
[----:B------:R-:W-:Y:S01]  /*57e0*/  IMAD.SHL.U32 R6, R0, 0x40, RZ ;  /* 0x0000004000067824 */ /* 0x000fe200078e00ff */
[-C--:B------:R-:W-:Y:S01]  /*57f0*/  IADD3 R5, RZ, -R4.reuse, -R3 ;  /* 0x80000004ff057210 */ /* 0x080fe20007ffe803 */
[----:B------:R-:W-:Y:S01]  /*5800*/  UISETP.GE.U32.AND UP1, UPT, UR40, 0x3, UPT ;  /* 0x000000032800788c */ /* 0x000fe2000bf26070 */
[----:B------:R-:W-:Y:S01]  /*5810*/  SHF.R.S32.HI R113, RZ, 0x1f, R105 ;  /* 0x0000001fff717819 */ /* 0x000fe20000011469 */
[----:B------:R-:W-:Y:S01]  /*5820*/  ULDC.64 UR8, c[0x0][0x5d0] ;  /* 0x0001740000087ab9 */ /* 0x000fe20000000a00 */
[----:B------:R-:W-:Y:S01]  /*5830*/  LOP3.LUT R3, R6, 0x40, R3, 0xe2, !PT ;  /* 0x0000004006037812 */ /* 0x000fe200078ee203 */
[----:B------:R-:W-:Y:S01]  /*5840*/  IMAD R6, R0, -0x40, R5 ;  /* 0xffffffc000067824 */ /* 0x000fe200078e0205 */
[----:B------:R-:W-:Y:S01]  /*5850*/  LOP3.LUT R10, R7, 0x6, R10, 0xf8, !PT ;  /* 0x00000006070a7812 */ /* 0x000fe200078ef80a */
[----:B------:R-:W-:Y:S01]  /*5860*/  UIMAD.WIDE.U32 UR4, UR39, -0x55555555, URZ ;  /* 0xaaaaaaab270478a5 */ /* 0x000fe2000f8e003f */
[----:B------:R-:W-:Y:S01]  /*5870*/  LOP3.LUT R20, R3, R4, RZ, 0xfc, !PT ;  /* 0x0000000403147212 */ /* 0x000fe200078efcff */
[----:B------:R-:W-:Y:S01]  /*5880*/  USEL UR6, URZ, 0x1, !UP0 ;  /* 0x000000013f067887 */ /* 0x000fe2000c000000 */
[----:B---3--:R-:W-:Y:S01]  /*5890*/  ISETP.GE.AND P0, PT, R7, R8, PT ;  /* 0x000000080700720c */ /* 0x008fe20003f06270 */
[----:B------:R-:W-:Y:S01]  /*58a0*/  IMAD R4, R113, UR8, RZ ;  /* 0x0000000871047c24 */ /* 0x000fe2000f8e02ff */
[----:B------:R-:W-:Y:S01]  /*58b0*/  LOP3.LUT R0, R18, 0x3, RZ, 0xc0, !PT ;  /* 0x0000000312007812 */ /* 0x000fe200078ec0ff */
[----:B------:R-:W-:Y:S01]  /*58c0*/  USHF.R.U32.HI UR4, URZ, 0x1, UR5 ;  /* 0x000000013f047899 */ /* 0x000fe20008011605 */
[----:B------:R-:W-:Y:S01]  /*58d0*/  ISETP.GE.OR P0, PT, R9, UR7, P0 ;  /* 0x0000000709007c0c */ /* 0x000fe20008706670 */
[----:B------:R-:W-:Y:S01]  /*58e0*/  ULOP3.LUT UR38, UR38, UR6, URZ, 0x3c, !UPT ;  /* 0x0000000626267292 */ /* 0x000fe2000f8e3c3f */
[----:B------:R-:W-:Y:S01]  /*58f0*/  SHF.R.S32.HI R11, RZ, 0x1f, R10 ;  /* 0x0000001fff0b7819 */ /* 0x000fe2000001140a */
[----:B------:R-:W-:Y:S01]  /*5900*/  IMAD R0, R0, -0x2, R8 ;  /* 0xfffffffe00007824 */ /* 0x000fe200078e0208 */
[----:B------:R-:W-:Y:S01]  /*5910*/  UIMAD UR39, UR4, -0x3, UR39 ;  /* 0xfffffffd042778a4 */ /* 0x000fe2000f8e0227 */
[----:B------:R-:W-:Y:S01]  /*5920*/  IMAD R13, R105, UR9, R4 ;  /* 0x00000009690d7c24 */ /* 0x000fe2000f8e0204 */
[----:B------:R-:W-:Y:S01]  /*5930*/  IADD3 R3, -R9, UR7, R6 ;  /* 0x0000000709037c10 */ /* 0x000fe2000fffe106 */
[----:B------:R-:W-:Y:S01]  /*5940*/  IMAD.WIDE.U32 R4, R105, UR8, R10 ;  /* 0x0000000869047c25 */ /* 0x000fe2000f8e000a */
[----:B------:R-:W-:-:S03]  /*5950*/  @UP1 ULOP3.LUT UR38, UR38, 0x1, UR4, 0x78, !UPT ;  /* 0x0000000126261892 */ /* 0x000fc6000f8e7804 */
[----:B------:R-:W-:Y:S02]  /*5960*/  IMAD.MOV.U32 R21, RZ, RZ, RZ ;  /* 0x000000ffff157224 */ /* 0x000fe400078e00ff */
[----:B------:R-:W-:Y:S02]  /*5970*/  IMAD.IADD R6, R0, 0x1, -R7 ;  /* 0x0000000100067824 */ /* 0x000fe400078e0a07 */
[----:B------:R-:W-:Y:S02]  /*5980*/  IMAD.IADD R9, R5, 0x1, R13 ;  /* 0x0000000105097824 */ /* 0x000fe400078e020d */
[----:B------:R-:W-:-:S04]  /*5990*/  IMAD.WIDE R20, R107, 0xc0, R20 ;  /* 0x000000c06b147825 */ /* 0x000fc800078e0214 */
[----:B------:R-:W-:Y:S02]  /*59a0*/  IMAD.MOV.U32 R0, RZ, RZ, -0x1 ;  /* 0xffffffffff007424 */ /* 0x000fe400078e00ff */
[----:B------:R-:W-:Y:S01]  /*59b0*/  IMAD.MOV.U32 R8, RZ, RZ, R4 ;  /* 0x000000ffff087224 */ /* 0x000fe200078e0004 */
[----:B------:R-:W-:Y:S06]  /*59c0*/  @P0 BRA `(.L_x_34) ;  /* 0x0000004c00f80947 */ /* 0x000fec0003800000 */
[----:B------:R-:W0:Y:S01]  /*59d0*/  LDC.64 R4, c[0x0][0x5c8] ;  /* 0x00017200ff047b82 */ /* 0x000e220000000a00 */
[----:B-----5:R-:W-:Y:S01]  /*59e0*/  FSETP.NEU.AND P2, PT, R106, RZ, PT ;  /* 0x000000ff6a00720b */ /* 0x020fe20003f4d000 */
[----:B------:R-:W-:Y:S01]  /*59f0*/  BSSY B0, `(.L_x_34) ;  /* 0x00004fb000007945 */ /* 0x000fe20003800000 */
[----:B------:R-:W-:-:S04]  /*5a00*/  ISETP.GT.AND P0, PT, R6, RZ, PT ;  /* 0x000000ff0600720c */ /* 0x000fc80003f04270 */
[----:B------:R-:W-:Y:S01]  /*5a10*/  ISETP.GT.AND P1, PT, R3, RZ, P0 ;  /* 0x000000ff0300720c */ /* 0x000fe20000724270 */
[-C--:B0-----:R-:W-:Y:S02]  /*5a20*/  IMAD R7, R21, R4.reuse, RZ ;  /* 0x0000000415077224 */ /* 0x081fe400078e02ff */
[----:B------:R-:W-:-:S04]  /*5a30*/  IMAD.WIDE.U32 R114, R20, R4, R8 ;  /* 0x0000000414727225 */ /* 0x000fc800078e0008 */
[----:B------:R-:W-:-:S04]  /*5a40*/  IMAD R7, R20, R5, R7 ;  /* 0x0000000514077224 */ /* 0x000fc800078e0207 */
[----:B------:R-:W-:Y:S01]  /*5a50*/  IMAD.IADD R107, R115, 0x1, R7 ;  /* 0x00000001736b7824 */ /* 0x000fe200078e0207 */
[----:B------:R-:W-:Y:S06]  /*5a60*/  @!P2 BRA `(.L_x_35) ;  /* 0x000000380024a947 */ /* 0x000fec0003800000 */
[----:B------:R-:W0:Y:S01]  /*5a70*/  LDC.64 R108, c[0x0][0x5b8] ;  /* 0x00016e00ff6c7b82 */ /* 0x000e220000000a00 */
[----:B------:R-:W-:-:S07]  /*5a80*/  ULDC.64 UR4, c[0x0][0x5c0] ;  /* 0x0001700000047ab9 */ /* 0x000fce0000000a00 */
[----:B------:R-:W1:Y:S08]  /*5a90*/  LDC.64 R110, c[0x0][0x5b0] ;  /* 0x00016c00ff6e7b82 */ /* 0x000e700000000a00 */
[----:B------:R-:W2:Y:S01]  /*5aa0*/  LDC.64 R14, c[0x0][0x5a8] ;  /* 0x00016a00ff0e7b82 */ /* 0x000ea20000000a00 */
[-C--:B0-----:R-:W-:Y:S02]  /*5ab0*/  IMAD R8, R113, R108.reuse, RZ ;  /* 0x0000006c71087224 */ /* 0x081fe400078e02ff */
[----:B------:R-:W-:-:S04]  /*5ac0*/  IMAD.WIDE.U32 R118, R105, R108, R10 ;  /* 0x0000006c69767225 */ /* 0x000fc800078e000a */
[----:B------:R-:W-:Y:S02]  /*5ad0*/  IMAD R109, R105, R109, R8 ;  /* 0x0000006d696d7224 */ /* 0x000fe400078e0208 */
[-C--:B-1----:R-:W-:Y:S02]  /*5ae0*/  IMAD R121, R21, R110.reuse, RZ ;  /* 0x0000006e15797224 */ /* 0x082fe400078e02ff */
[----:B------:R-:W-:Y:S02]  /*5af0*/  IMAD.IADD R117, R119, 0x1, R109 ;  /* 0x0000000177757824 */ /* 0x000fe400078e026d */
[----:B------:R-:W-:Y:S02]  /*5b00*/  IMAD.MOV.U32 R116, RZ, RZ, R118 ;  /* 0x000000ffff747224 */ /* 0x000fe400078e0076 */
[C---:B------:R-:W-:Y:S02]  /*5b10*/  IMAD R121, R20.reuse, R111, R121 ;  /* 0x0000006f14797224 */ /* 0x040fe400078e0279 */
[----:B------:R-:W-:-:S04]  /*5b20*/  IMAD.WIDE.U32 R8, R20, R110, R116 ;  /* 0x0000006e14087225 */ /* 0x000fc800078e0074 */
[----:B------:R-:W-:Y:S01]  /*5b30*/  IMAD.IADD R7, R9, 0x1, R121 ;  /* 0x0000000109077824 */ /* 0x000fe200078e0279 */
[----:B--2---:R-:W-:-:S04]  /*5b40*/  LEA R12, P2, R8, R14, 0x1 ;  /* 0x0000000e080c7211 */ /* 0x004fc800078408ff */
[----:B------:R-:W-:-:S05]  /*5b50*/  LEA.HI.X R13, R8, R15, R7, 0x1, P2 ;  /* 0x0000000f080d7211 */ /* 0x000fca00010f0c07 */
[----:B------:R0:W2:Y:S01]  /*5b60*/  @P1 LDG.E.LTC128B.U16 R7, desc[UR36][R12.64] ;  /* 0x000000240c071981 */ /* 0x0000a2000c1e1520 */
[----:B------:R-:W-:Y:S01]  /*5b70*/  LEA R8, P2, R114, UR4, 0x1 ;  /* 0x0000000472087c11 */ /* 0x000fe2000f8408ff */
[----:B------:R-:W-:Y:S01]  /*5b80*/  IMAD.WIDE.U32 R112, R20, R110, R10 ;  /* 0x0000006e14707225 */ /* 0x000fe200078e000a */
[----:B------:R-:W-:Y:S01]  /*5b90*/  ISETP.GT.AND P3, PT, R6, 0x1, PT ;  /* 0x000000010600780c */ /* 0x000fe20003f64270 */
[----:B------:R-:W-:Y:S01]  /*5ba0*/  BSSY B1, `(.L_x_36) ;  /* 0x0000011000017945 */ /* 0x000fe20003800000 */
[----:B------:R-:W-:Y:S01]  /*5bb0*/  SHF.L.U64.HI R115, R110, 0x3, R111 ;  /* 0x000000036e737819 */ /* 0x000fe2000001026f */
[----:B------:R-:W-:Y:S02]  /*5bc0*/  IMAD.IADD R113, R121, 0x1, R113 ;  /* 0x0000000179717824 */ /* 0x000fe400078e0271 */
[----:B------:R-:W-:-:S04]  /*5bd0*/  IMAD.WIDE.U32 R112, R105, R108, R112 ;  /* 0x0000006c69707225 */ /* 0x000fc800078e0070 */
[----:B0-----:R-:W-:Y:S01]  /*5be0*/  IMAD.IADD R13, R109, 0x1, R113 ;  /* 0x000000016d0d7824 */ /* 0x001fe200078e0271 */
[----:B------:R-:W-:-:S04]  /*5bf0*/  LEA R12, P4, R112, R14, 0x1 ;  /* 0x0000000e700c7211 */ /* 0x000fc800078808ff */
[----:B------:R-:W-:Y:S01]  /*5c00*/  LEA.HI.X R13, R112, R15, R13, 0x1, P4 ;  /* 0x0000000f700d7211 */ /* 0x000fe200020f0c0d */
[----:B--2---:R-:W-:-:S04]  /*5c10*/  IMAD.U32 R9, R7, 0x10000, RZ ;  /* 0x0001000007097824 */ /* 0x004fc800078e00ff */
[----:B------:R-:W-:-:S04]  /*5c20*/  FMUL R9, R9, R106 ;  /* 0x0000006a09097220 */ /* 0x000fc80000400000 */
[----:B------:R-:W-:Y:S01]  /*5c30*/  FFMA R96, R96, R104, R9 ;  /* 0x0000006860607223 */ /* 0x000fe20000000009 */
[----:B------:R-:W-:Y:S01]  /*5c40*/  LEA.HI.X R9, R114, UR5, R107, 0x1, P2 ;  /* 0x0000000572097c11 */ /* 0x000fe200090f0c6b */
[----:B------:R-:W-:Y:S01]  /*5c50*/  IMAD.SHL.U32 R114, R110, 0x8, RZ ;  /* 0x000000086e727824 */ /* 0x000fe200078e00ff */
[----:B------:R-:W-:Y:S02]  /*5c60*/  ISETP.GT.AND P2, PT, R3, RZ, P3 ;  /* 0x000000ff0300720c */ /* 0x000fe40001f44270 */
[----:B------:R-:W-:-:S05]  /*5c70*/  F2FP.BF16.F32.PACK_AB R96, RZ, R96 ;  /* 0x00000060ff60723e */ /* 0x000fca00000010ff */
[----:B------:R0:W-:Y:S06]  /*5c80*/  @P1 STG.E.U16 desc[UR36][R8.64], R96 ;  /* 0x0000006008001986 */ /* 0x0001ec000c101524 */
[----:B------:R-:W-:Y:S05]  /*5c90*/  @!P2 BRA `(.L_x_37) ;  /* 0x000000000004a947 */ /* 0x000fea0003800000 */
[----:B------:R1:W5:Y:S02]  /*5ca0*/  LDG.E.LTC128B.U16 R7, desc[UR36][R12.64+0x2] ;  /* 0x000002240c077981 */ /* 0x000364000c1e1520 */
.L_x_37:
[----:B------:R-:W-:Y:S05]  /*5cb0*/  BSYNC B1 ;  /* 0x0000000000017941 */ /* 0x000fea0003800000 */
.L_x_36:
[----:B-----5:R-:W-:Y:S01]  /*5cc0*/  IMAD.U32 R107, R7, 0x10000, RZ ;  /* 0x00010000076b7824 */ /* 0x020fe200078e00ff */
[----:B------:R-:W-:Y:S01]  /*5cd0*/  ISETP.GT.AND P1, PT, R3, 0x8, P0 ;  /* 0x000000080300780c */ /* 0x000fe20000724270 */
[----:B------:R-:W-:Y:S01]  /*5ce0*/  IMAD.WIDE.U32 R124, R20, R110, R114 ;  /* 0x0000006e147c7225 */ /* 0x000fe200078e0072 */
[----:B------:R-:W-:-:S03]  /*5cf0*/  PRMT R126, R7, 0x7610, R126 ;  /* 0x00007610077e7816 */ /* 0x000fc6000000007e */
[----:B0-----:R-:W-:Y:S01]  /*5d00*/  FMUL R96, R107, R106 ;  /* 0x0000006a6b607220 */ /* 0x001fe20000400000 */
[----:B------:R-:W-:Y:S01]  /*5d10*/  IMAD.IADD R127, R121, 0x1, R125 ;  /* 0x00000001797f7824 */ /* 0x000fe200078e027d */
[----:B------:R-:W-:Y:S02]  /*5d20*/  IADD3 R107, P4, R118, R124, RZ ;  /* 0x0000007c766b7210 */ /* 0x000fe40007f9e0ff */
[----:B------:R-:W-:-:S03]  /*5d30*/  FFMA R97, R97, R104, R96 ;  /* 0x0000006861617223 */ /* 0x000fc60000000060 */
[----:B------:R-:W-:Y:S01]  /*5d40*/  IMAD.X R112, R127, 0x1, R117, P4 ;  /* 0x000000017f707824 */ /* 0x000fe200020e0675 */
[C---:B------:R-:W-:Y:S02]  /*5d50*/  LEA R96, P4, R107.reuse, R14, 0x1 ;  /* 0x0000000e6b607211 */ /* 0x040fe400078808ff */
[----:B------:R-:W-:Y:S02]  /*5d60*/  F2FP.BF16.F32.PACK_AB R113, RZ, R97 ;  /* 0x00000061ff71723e */ /* 0x000fe400000010ff */
[----:B------:R-:W-:-:S03]  /*5d70*/  LEA.HI.X R97, R107, R15, R112, 0x1, P4 ;  /* 0x0000000f6b617211 */ /* 0x000fc600020f0c70 */
[----:B------:R0:W-:Y:S04]  /*5d80*/  @P2 STG.E.U16 desc[UR36][R8.64+0x2], R113 ;  /* 0x0000027108002986 */ /* 0x0001e8000c101524 */
[----:B------:R2:W3:Y:S01]  /*5d90*/  @P1 LDG.E.LTC128B.U16 R126, desc[UR36][R96.64] ;  /* 0x00000024607e1981 */ /* 0x0004e2000c1e1520 */
[----:B------:R-:W-:Y:S01]  /*5da0*/  IMAD.SHL.U32 R7, R4, 0x10, RZ ;  /* 0x0000001004077824 */ /* 0x000fe200078e00ff */
[----:B------:R-:W-:Y:S01]  /*5db0*/  IADD3 R122, P2, R10, R124, RZ ;  /* 0x0000007c0a7a7210 */ /* 0x000fe20007f5e0ff */
[----:B------:R-:W-:Y:S03]  /*5dc0*/  BSSY B1, `(.L_x_38) ;  /* 0x0000011000017945 */ /* 0x000fe60003800000 */
[----:B------:R-:W-:Y:S01]  /*5dd0*/  IADD3 R112, P4, R7, R8, RZ ;  /* 0x0000000807707210 */ /* 0x000fe20007f9e0ff */
[----:B------:R-:W-:Y:S01]  /*5de0*/  IMAD.X R123, R11, 0x1, R127, P2 ;  /* 0x000000010b7b7824 */ /* 0x000fe200010e067f */
[----:B------:R-:W-:Y:S01]  /*5df0*/  ISETP.GT.AND P2, PT, R3, 0x8, P3 ;  /* 0x000000080300780c */ /* 0x000fe20001f44270 */
[----:B------:R-:W-:-:S04]  /*5e00*/  IMAD.WIDE.U32 R122, R105, R108, R122 ;  /* 0x0000006c697a7225 */ /* 0x000fc800078e007a */
[----:B------:R-:W-:Y:S01]  /*5e10*/  IMAD.IADD R123, R109, 0x1, R123 ;  /* 0x000000016d7b7824 */ /* 0x000fe200078e027b */
[----:B--2---:R-:W-:-:S04]  /*5e20*/  LEA R96, P5, R122, R14, 0x1 ;  /* 0x0000000e7a607211 */ /* 0x004fc800078a08ff */
[----:B------:R-:W-:Y:S01]  /*5e30*/  LEA.HI.X R97, R122, R15, R123, 0x1, P5 ;  /* 0x0000000f7a617211 */ /* 0x000fe200028f0c7b */
[----:B---3--:R-:W-:-:S04]  /*5e40*/  IMAD.U32 R107, R126, 0x10000, RZ ;  /* 0x000100007e6b7824 */ /* 0x008fc800078e00ff */
[----:B------:R-:W-:-:S04]  /*5e50*/  FMUL R107, R107, R106 ;  /* 0x0000006a6b6b7220 */ /* 0x000fc80000400000 */
[----:B------:R-:W-:Y:S01]  /*5e60*/  FFMA R98, R98, R104, R107 ;  /* 0x0000006862627223 */ /* 0x000fe2000000006b */
[----:B------:R-:W-:-:S04]  /*5e70*/  SHF.L.U64.HI R107, R4, 0x4, R5 ;  /* 0x00000004046b7819 */ /* 0x000fc80000010205 */
[----:B------:R-:W-:Y:S01]  /*5e80*/  F2FP.BF16.F32.PACK_AB R98, RZ, R98 ;  /* 0x00000062ff62723e */ /* 0x000fe200000010ff */
[----:B0-----:R-:W-:-:S05]  /*5e90*/  IMAD.X R113, R107, 0x1, R9, P4 ;  /* 0x000000016b717824 */ /* 0x001fca00020e0609 */
[----:B------:R0:W-:Y:S01]  /*5ea0*/  @P1 STG.E.U16 desc[UR36][R112.64], R98 ;  /* 0x0000006270001986 */ /* 0x0001e2000c101524 */
[----:B------:R-:W-:Y:S05]  /*5eb0*/  @!P2 BRA `(.L_x_39) ;  /* 0x000000000004a947 */ /* 0x000fea0003800000 */
[----:B------:R2:W5:Y:S02]  /*5ec0*/  LDG.E.LTC128B.U16 R126, desc[UR36][R96.64+0x2] ;  /* 0x00000224607e7981 */ /* 0x000564000c1e1520 */
.L_x_39:
[----:B------:R-:W-:Y:S05]  /*5ed0*/  BSYNC B1 ;  /* 0x0000000000017941 */ /* 0x000fea0003800000 */
.L_x_38:
[----:B-----5:R-:W-:Y:S01]  /*5ee0*/  IMAD.U32 R123, R126, 0x10000, RZ ;  /* 0x000100007e7b7824 */ /* 0x020fe200078e00ff */
[----:B------:R-:W-:Y:S01]  /*5ef0*/  ISETP.GT.AND P1, PT, R6, 0x8, PT ;  /* 0x000000080600780c */ /* 0x000fe20003f24270 */
[----:B------:R-:W-:Y:S01]  /*5f00*/  BSSY B1, `(.L_x_40) ;  /* 0x000000c000017945 */ /* 0x000fe20003800000 */
[----:B------:R-:W-:Y:S02]  /*5f10*/  IMAD R125, R111, 0x78, RZ ;  /* 0x000000786f7d7824 */ /* 0x000fe400078e02ff */
[----:B0-----:R-:W-:Y:S01]  /*5f20*/  FMUL R98, R123, R106 ;  /* 0x0000006a7b627220 */ /* 0x001fe20000400000 */
[----:B------:R-:W-:-:S03]  /*5f30*/  ISETP.GT.AND P4, PT, R3, RZ, P1 ;  /* 0x000000ff0300720c */ /* 0x000fc60000f84270 */
[----:B------:R-:W-:Y:S01]  /*5f40*/  FFMA R98, R99, R104, R98 ;  /* 0x0000006863627223 */ /* 0x000fe20000000062 */
[----:B------:R-:W-:-:S04]  /*5f50*/  IMAD.MOV.U32 R99, RZ, RZ, R127 ;  /* 0x000000ffff637224 */ /* 0x000fc800078e007f */
[----:B------:R-:W-:-:S04]  /*5f60*/  F2FP.BF16.F32.PACK_AB R98, RZ, R98 ;  /* 0x00000062ff62723e */ /* 0x000fc800000010ff */
[----:B------:R-:W-:Y:S01]  /*5f70*/  PRMT R122, R98, 0x7610, R122 ;  /* 0x00007610627a7816 */ /* 0x000fe2000000007a */
[----:B------:R-:W-:-:S04]  /*5f80*/  IMAD.MOV.U32 R98, RZ, RZ, R124 ;  /* 0x000000ffff627224 */ /* 0x000fc800078e007c */
[----:B------:R0:W-:Y:S01]  /*5f90*/  @P2 STG.E.U16 desc[UR36][R112.64+0x2], R122 ;  /* 0x0000027a70002986 */ /* 0x0001e2000c101524 */
[----:B------:R-:W-:Y:S05]  /*5fa0*/  @!P4 BRA `(.L_x_41) ;  /* 0x000000000004c947 */ /* 0x000fea0003800000 */
[----:B------:R3:W5:Y:S02]  /*5fb0*/  LDG.E.LTC128B.U16 R126, desc[UR36][R12.64+0x10] ;  /* 0x000010240c7e7981 */ /* 0x000764000c1e1520 */
.L_x_41:
[----:B------:R-:W-:Y:S05]  /*5fc0*/  BSYNC B1 ;  /* 0x0000000000017941 */ /* 0x000fea0003800000 */
.L_x_40:
[----:B-----5:R-:W-:Y:S01]  /*5fd0*/  IMAD.U32 R111, R126, 0x10000, RZ ;  /* 0x000100007e6f7824 */ /* 0x020fe200078e00ff */
[----:B------:R-:W-:Y:S01]  /*5fe0*/  BSSY B1, `(.L_x_42) ;  /* 0x000000d000017945 */ /* 0x000fe20003800000 */
[----:B------:R-:W-:-:S04]  /*5ff0*/  IMAD.WIDE.U32 R98, R110, 0x78, R98 ;  /* 0x000000786e627825 */ /* 0x000fc800078e0062 */
[----:B------:R-:W-:Y:S01]  /*6000*/  FMUL R111, R111, R106 ;  /* 0x0000006a6f6f7220 */ /* 0x000fe20000400000 */
[----:B------:R-:W-:Y:S01]  /*6010*/  IMAD.IADD R127, R99, 0x1, R125 ;  /* 0x00000001637f7824 */ /* 0x000fe200078e027d */
[----:B0-----:R-:W-:Y:S02]  /*6020*/  IADD3 R122, P2, P5, R118, R98, R114 ;  /* 0x00000062767a7210 */ /* 0x001fe40007d5e072 */
[----:B------:R-:W-:Y:S02]  /*6030*/  FFMA R111, R100, R104, R111 ;  /* 0x00000068646f7223 */ /* 0x000fe4000000006f */
[----:B------:R-:W-:-:S03]  /*6040*/  IADD3.X R123, R117, R127, R115, P2, P5 ;  /* 0x0000007f757b7210 */ /* 0x000fc600017ea473 */
[----:B------:R-:W-:Y:S02]  /*6050*/  F2FP.BF16.F32.PACK_AB R111, RZ, R111 ;  /* 0x0000006fff6f723e */ /* 0x000fe400000010ff */
[----:B------:R-:W-:-:S03]  /*6060*/  ISETP.GT.AND P2, PT, R6, 0x9, PT ;  /* 0x000000090600780c */ /* 0x000fc60003f44270 */
[----:B------:R0:W-:Y:S01]  /*6070*/  @P4 STG.E.U16 desc[UR36][R8.64+0x10], R111 ;  /* 0x0000106f08004986 */ /* 0x0001e2000c101524 */
[----:B------:R-:W-:-:S13]  /*6080*/  ISETP.GT.AND P5, PT, R3, RZ, P2 ;  /* 0x000000ff0300720c */ /* 0x000fda00017a4270 */
[----:B0-----:R-:W-:Y:S05]  /*6090*/  @!P5 BRA `(.L_x_43) ;  /* 0x000000000004d947 */ /* 0x001fea0003800000 */
[----:B------:R0:W5:Y:S02]  /*60a0*/  LDG.E.LTC128B.U16 R126, desc[UR36][R12.64+0x12] ;  /* 0x000012240c7e7981 */ /* 0x000164000c1e1520 */
.L_x_43:
[----:B------:R-:W-:Y:S05]  /*60b0*/  BSYNC B1 ;  /* 0x0000000000017941 */ /* 0x000fea0003800000 */
.L_x_42:
[----:B-----5:R-:W-:Y:S01]  /*60c0*/  IMAD.U32 R111, R126, 0x10000, RZ ;  /* 0x000100007e6f7824 */ /* 0x020fe200078e00ff */
[----:B------:R-:W-:Y:S01]  /*60d0*/  ISETP.GT.AND P4, PT, R3, 0x8, P1 ;  /* 0x000000080300780c */ /* 0x000fe20000f84270 */
[----:B------:R-:W-:Y:S02]  /*60e0*/  BSSY B1, `(.L_x_44) ;  /* 0x0000007000017945 */ /* 0x000fe40003800000 */
[----:B------:R-:W-:-:S04]  /*60f0*/  FMUL R100, R111, R106 ;  /* 0x0000006a6f647220 */ /* 0x000fc80000400000 */
[----:B------:R-:W-:-:S05]  /*6100*/  FFMA R100, R101, R104, R100 ;  /* 0x0000006865647223 */ /* 0x000fca0000000064 */
[----:B------:R-:W-:-:S05]  /*6110*/  F2FP.BF16.F32.PACK_AB R100, RZ, R100 ;  /* 0x00000064ff64723e */ /* 0x000fca00000010ff */
[----:B------:R4:W-:Y:S01]  /*6120*/  @P5 STG.E.U16 desc[UR36][R8.64+0x12], R100 ;  /* 0x0000126408005986 */ /* 0x0009e2000c101524 */
[----:B------:R-:W-:Y:S05]  /*6130*/  @!P4 BRA `(.L_x_45) ;  /* 0x000000000004c947 */ /* 0x000fea0003800000 */
[----:B------:R0:W5:Y:S02]  /*6140*/  LDG.E.LTC128B.U16 R126, desc[UR36][R96.64+0x10] ;  /* 0x00001024607e7981 */ /* 0x000164000c1e1520 */
.L_x_45:
[----:B------:R-:W-:Y:S05]  /*6150*/  BSYNC B1 ;  /* 0x0000000000017941 */ /* 0x000fea0003800000 */
.L_x_44:
        /* <DEDUP_REMOVED lines=9> */
.L_x_47:
[----:B------:R-:W-:Y:S05]  /*61f0*/  BSYNC B1 ;  /* 0x0000000000017941 */ /* 0x000fea0003800000 */
.L_x_46:
[----:B-----5:R-:W-:-:S04]  /*6200*/  IMAD.U32 R99, R126, 0x10000, RZ ;  /* 0x000100007e637824 */ /* 0x020fc800078e00ff */
[----:B----4-:R-:W-:Y:S01]  /*6210*/  FMUL R100, R99, R106 ;  /* 0x0000006a63647220 */ /* 0x010fe20000400000 */
[----:B------:R-:W-:-:S03]  /*6220*/  IADD3 R99, P4, R118, R98, RZ ;  /* 0x0000006276637210 */ /* 0x000fc60007f9e0ff */
[----:B------:R-:W-:Y:S02]  /*6230*/  FFMA R100, R103, R104, R100 ;  /* 0x0000006867647223 */ /* 0x000fe40000000064 */
[----:B------:R-:W-:Y:S01]  /*6240*/  IMAD.X R116, R127, 0x1, R117, P4 ;  /* 0x000000017f747824 */ /* 0x000fe200020e0675 */
[C---:B------:R-:W-:Y:S02]  /*6250*/  LEA R98, P4, R99.reuse, R14, 0x1 ;  /* 0x0000000e63627211 */ /* 0x040fe400078808ff */
[----:B------:R-:W-:Y:S02]  /*6260*/  F2FP.BF16.F32.PACK_AB R100, RZ, R100 ;  /* 0x00000064ff64723e */ /* 0x000fe400000010ff */
[----:B------:R-:W-:Y:S02]  /*6270*/  LEA.HI.X R99, R99, R15, R116, 0x1, P4 ;  /* 0x0000000f63637211 */ /* 0x000fe400020f0c74 */
[----:B0-----:R-:W-:-:S05]  /*6280*/  PRMT R101, R100, 0x7610, R101 ;  /* 0x0000761064657816 */ /* 0x001fca0000000065 */
[----:B------:R0:W-:Y:S01]  /*6290*/  @P5 STG.E.U16 desc[UR36][R112.64+0x12], R101 ;  /* 0x0000126570005986 */ /* 0x0001e2000c101524 */
[----:B------:R-:W-:-:S13]  /*62a0*/  ISETP.GT.AND P5, PT, R3, 0x80, P0 ;  /* 0x000000800300780c */ /* 0x000fda00007a4270 */
[----:B------:R4:W2:Y:S01]  /*62b0*/  @P5 LDG.E.LTC128B.U16 R126, desc[UR36][R98.64] ;  /* 0x00000024627e5981 */ /* 0x0008a2000c1e1520 */
[----:B------:R-:W-:Y:S01]  /*62c0*/  IMAD.WIDE.U32 R116, R110, 0x78, R114 ;  /* 0x000000786e747825 */ /* 0x000fe200078e0072 */
[----:B------:R-:W-:Y:S03]  /*62d0*/  BSSY B1, `(.L_x_48) ;  /* 0x0000016000017945 */ /* 0x000fe60003800000 */
[----:B------:R-:W-:Y:S02]  /*62e0*/  IMAD.IADD R119, R125, 0x1, R117 ;  /* 0x000000017d777824 */ /* 0x000fe400078e0275 */
[----:B------:R-:W-:Y:S02]  /*62f0*/  IMAD.MOV.U32 R118, RZ, RZ, R116 ;  /* 0x000000ffff767224 */ /* 0x000fe400078e0074 */
[----:B------:R-:W-:Y:S02]  /*6300*/  IMAD R5, R5, 0xf0, RZ ;  /* 0x000000f005057824 */ /* 0x000fe400078e02ff */
[----:B0-----:R-:W-:-:S03]  /*6310*/  IMAD.WIDE.U32 R100, R20, R110, R118 ;  /* 0x0000006e14647225 */ /* 0x001fc600078e0076 */
[----:B------:R-:W-:-:S04]  /*6320*/  IADD3 R102, P4, R10, R100, RZ ;  /* 0x000000640a667210 */ /* 0x000fc80007f9e0ff */
[----:B------:R-:W-:-:S03]  /*6330*/  IADD3.X R103, R11, R121, R101, P4, !PT ;  /* 0x000000790b677210 */ /* 0x000fc600027fe465 */
[----:B------:R-:W-:-:S04]  /*6340*/  IMAD.WIDE.U32 R102, R105, R108, R102 ;  /* 0x0000006c69667225 */ /* 0x000fc800078e0066 */
[----:B----4-:R-:W-:Y:S01]  /*6350*/  IMAD.IADD R99, R109, 0x1, R103 ;  /* 0x000000016d637824 */ /* 0x010fe200078e0267 */
[----:B------:R-:W-:-:S04]  /*6360*/  LEA R98, P4, R102, R14, 0x1 ;  /* 0x0000000e66627211 */ /* 0x000fc800078808ff */
[----:B------:R-:W-:Y:S02]  /*6370*/  LEA.HI.X R99, R102, R15, R99, 0x1, P4 ;  /* 0x0000000f66637211 */ /* 0x000fe400020f0c63 */
[----:B------:R-:W-:Y:S01]  /*6380*/  ISETP.GT.AND P4, PT, R3, 0x80, P3 ;  /* 0x000000800300780c */ /* 0x000fe20001f84270 */
[----:B--2---:R-:W-:-:S04]  /*6390*/  IMAD.U32 R101, R126, 0x10000, RZ ;  /* 0x000100007e657824 */ /* 0x004fc800078e00ff */
[----:B------:R-:W-:-:S04]  /*63a0*/  FMUL R101, R101, R106 ;  /* 0x0000006a65657220 */ /* 0x000fc80000400000 */
[----:B------:R-:W-:Y:S01]  /*63b0*/  FFMA R88, R88, R104, R101 ;  /* 0x0000006858587223 */ /* 0x000fe20000000065 */
[----:B------:R-:W-:-:S04]  /*63c0*/  IMAD.WIDE.U32 R100, R4, 0xf0, R112 ;  /* 0x000000f004647825 */ /* 0x000fc800078e0070 */
[----:B------:R-:W-:Y:S01]  /*63d0*/  F2FP.BF16.F32.PACK_AB R88, RZ, R88 ;  /* 0x00000058ff58723e */ /* 0x000fe200000010ff */
[----:B------:R-:W-:Y:S02]  /*63e0*/  IMAD.IADD R103, R101, 0x1, R5 ;  /* 0x0000000165677824 */ /* 0x000fe400078e0205 */
[----:B------:R-:W-:-:S05]  /*63f0*/  @P5 IMAD.MOV.U32 R102, RZ, RZ, R100 ;  /* 0x000000ffff665224 */ /* 0x000fca00078e0064 */
[----:B------:R0:W-:Y:S01]  /*6400*/  @P5 STG.E.U16 desc[UR36][R102.64], R88 ;  /* 0x0000005866005986 */ /* 0x0001e2000c101524 */
[----:B------:R-:W-:Y:S05]  /*6410*/  @!P4 BRA `(.L_x_49) ;  /* 0x000000000004c947 */ /* 0x000fea0003800000 */
[----:B------:R2:W5:Y:S02]  /*6420*/  LDG.E.LTC128B.U16 R126, desc[UR36][R98.64+0x2] ;  /* 0x00000224627e7981 */ /* 0x000564000c1e1520 */
.L_x_49:
[----:B------:R-:W-:Y:S05]  /*6430*/  BSYNC B1 ;  /* 0x0000000000017941 */ /* 0x000fea0003800000 */
.L_x_48:
[----:B-----5:R-:W-:Y:S01]  /*6440*/  IMAD.U32 R21, R126, 0x10000, RZ ;  /* 0x000100007e157824 */ /* 0x020fe200078e00ff */
[----:B------:R-:W-:Y:S01]  /*6450*/  IADD3 R116, P5, R114, R116, RZ ;  /* 0x0000007472747210 */ /* 0x000fe20007fbe0ff */
[----:B------:R-:W-:Y:S01]  /*6460*/  @P4 IMAD.MOV.U32 R114, RZ, RZ, R100 ;  /* 0x000000ffff724224 */ /* 0x000fe200078e0064 */
[----:B------:R-:W-:Y:S01]  /*6470*/  ISETP.GT.AND P0, PT, R3, 0x88, P0 ;  /* 0x000000880300780c */ /* 0x000fe20000704270 */
[----:B0-----:R-:W-:Y:S01]  /*6480*/  FMUL R88, R21, R106 ;  /* 0x0000006a15587220 */ /* 0x001fe20000400000 */
[----:B------:R-:W-:Y:S01]  /*6490*/  BSSY B1, `(.L_x_50) ;  /* 0x000000d000017945 */ /* 0x000fe20003800000 */
[----:B------:R-:W-:Y:S02]  /*64a0*/  IMAD.X R117, R119, 0x1, R115, P5 ;  /* 0x0000000177757824 */ /* 0x000fe400028e0673 */
[----:B------:R-:W-:Y:S01]  /*64b0*/  FFMA R88, R89, R104, R88 ;  /* 0x0000006859587223 */ /* 0x000fe20000000058 */
[----:B------:R-:W-:Y:S02]  /*64c0*/  @P4 IMAD.MOV.U32 R115, RZ, RZ, R103 ;  /* 0x000000ffff734224 */ /* 0x000fe400078e0067 */
[----:B------:R-:W-:-:S02]  /*64d0*/  IMAD.WIDE.U32 R110, R20, R110, R116 ;  /* 0x0000006e146e7225 */ /* 0x000fc400078e0074 */
[----:B------:R-:W-:-:S04]  /*64e0*/  F2FP.BF16.F32.PACK_AB R88, RZ, R88 ;  /* 0x00000058ff58723e */ /* 0x000fc800000010ff */
[----:B------:R-:W-:Y:S02]  /*64f0*/  PRMT R21, R88, 0x7610, R21 ;  /* 0x0000761058157816 */ /* 0x000fe40000000015 */
[----:B------:R-:W-:-:S03]  /*6500*/  IADD3 R88, P5, R10, R110, RZ ;  /* 0x0000006e0a587210 */ /* 0x000fc60007fbe0ff */
[----:B------:R0:W-:Y:S01]  /*6510*/  @P4 STG.E.U16 desc[UR36][R114.64+0x2], R21 ;  /* 0x0000021572004986 */ /* 0x0001e2000c101524 */
[----:B------:R-:W-:-:S04]  /*6520*/  LEA R20, P4, R122, R14, 0x1 ;  /* 0x0000000e7a147211 */ /* 0x000fc800078808ff */
[----:B0-----:R-:W-:Y:S01]  /*6530*/  LEA.HI.X R21, R122, R15, R123, 0x1, P4 ;  /* 0x0000000f7a157211 */ /* 0x001fe200020f0c7b */
[----:B------:R-:W-:Y:S08]  /*6540*/  @!P0 BRA `(.L_x_51) ;  /* 0x0000000000048947 */ /* 0x000ff00003800000 */
[----:B------:R0:W5:Y:S02]  /*6550*/  LDG.E.LTC128B.U16 R126, desc[UR36][R20.64] ;  /* 0x00000024147e7981 */ /* 0x000164000c1e1520 */
.L_x_51:
[----:B------:R-:W-:Y:S05]  /*6560*/  BSYNC B1 ;  /* 0x0000000000017941 */ /* 0x000fea0003800000 */
.L_x_50:
[----:B0----5:R-:W-:Y:S01]  /*6570*/  IMAD.U32 R21, R126, 0x10000, RZ ;  /* 0x000100007e157824 */ /* 0x021fe200078e00ff */
[----:B------:R-:W-:Y:S01]  /*6580*/  IADD3.X R89, R11, R121, R111, P5, !PT ;  /* 0x000000790b597210 */ /* 0x000fe20002ffe46f */
[----:B------:R-:W-:Y:S01]  /*6590*/  BSSY B1, `(.L_x_52) ;  /* 0x000000e000017945 */ /* 0x000fe20003800000 */
[----:B------:R-:W-:Y:S01]  /*65a0*/  IADD3 R10, P4, R7, R100, RZ ;  /* 0x00000064070a7210 */ /* 0x000fe20007f9e0ff */
[----:B------:R-:W-:Y:S01]  /*65b0*/  FMUL R11, R21, R106 ;  /* 0x0000006a150b7220 */ /* 0x000fe20000400000 */
[----:B------:R-:W-:Y:S01]  /*65c0*/  ISETP.GT.AND P3, PT, R3, 0x88, P3 ;  /* 0x000000880300780c */ /* 0x000fe20001f64270 */
[----:B------:R-:W-:-:S04]  /*65d0*/  IMAD.WIDE.U32 R20, R105, R108, R88 ;  /* 0x0000006c69147225 */ /* 0x000fc800078e0058 */
[----:B------:R-:W-:Y:S01]  /*65e0*/  FFMA R11, R90, R104, R11 ;  /* 0x000000685a0b7223 */ /* 0x000fe2000000000b */
[----:B------:R-:W-:Y:S01]  /*65f0*/  IMAD.IADD R109, R109, 0x1, R21 ;  /* 0x000000016d6d7824 */ /* 0x000fe200078e0215 */
[----:B------:R-:W-:-:S03]  /*6600*/  LEA R14, P5, R20, R14, 0x1 ;  /* 0x0000000e140e7211 */ /* 0x000fc600078a08ff */
[----:B------:R-:W-:Y:S01]  /*6610*/  F2FP.BF16.F32.PACK_AB R21, RZ, R11 ;  /* 0x0000000bff15723e */ /* 0x000fe200000010ff */
[----:B------:R-:W-:Y:S01]  /*6620*/  IMAD.X R11, R103, 0x1, R107, P4 ;  /* 0x00000001670b7824 */ /* 0x000fe200020e066b */
[----:B------:R-:W-:-:S04]  /*6630*/  LEA.HI.X R15, R20, R15, R109, 0x1, P5 ;  /* 0x0000000f140f7211 */ /* 0x000fc800028f0c6d */
[----:B------:R0:W-:Y:S01]  /*6640*/  @P0 STG.E.U16 desc[UR36][R10.64], R21 ;  /* 0x000000150a000986 */ /* 0x0001e2000c101524 */
[----:B------:R-:W-:Y:S05]  /*6650*/  @!P3 BRA `(.L_x_53) ;  /* 0x000000000004b947 */ /* 0x000fea0003800000 */
[----:B------:R4:W5:Y:S02]  /*6660*/  LDG.E.LTC128B.U16 R126, desc[UR36][R14.64+0x2] ;  /* 0x000002240e7e7981 */ /* 0x000964000c1e1520 */
.L_x_53:
[----:B------:R-:W-:Y:S05]  /*6670*/  BSYNC B1 ;  /* 0x0000000000017941 */ /* 0x000fea0003800000 */
.L_x_52:
[----:B0----5:R-:W-:Y:S01]  /*6680*/  IMAD.U32 R21, R126, 0x10000, RZ ;  /* 0x000100007e157824 */ /* 0x021fe200078e00ff */
        /* <DEDUP_REMOVED lines=8> */
.L_x_55:
[----:B------:R-:W-:Y:S05]  /*6710*/  BSYNC B1 ;  /* 0x0000000000017941 */ /* 0x000fea0003800000 */
.L_x_54:
[----:B-----5:R-:W-:Y:S01]  /*6720*/  IMAD.U32 R21, R126, 0x10000, RZ ;  /* 0x000100007e157824 */ /* 0x020fe200078e00ff */
[----:B------:R-:W-:Y:S01]  /*6730*/  ISETP.GT.AND P3, PT, R3, 0x80, P2 ;  /* 0x000000800300780c */ /* 0x000fe20001764270 */
[----:B0-----:R-:W-:Y:S01]  /*6740*/  @P0 IMAD.MOV.U32 R20, RZ, RZ, R100 ;  /* 0x000000ffff140224 */ /* 0x001fe200078e0064 */
[----:B------:R-:W-:Y:S01]  /*6750*/  BSSY B1, `(.L_x_56) ;  /* 0x0000009000017945 */ /* 0x000fe20003800000 */
[----:B------:R-:W-:-:S04]  /*6760*/  FMUL R21, R21, R106 ;  /* 0x0000006a15157220 */ /* 0x000fc80000400000 */
[----:B------:R-:W-:-:S05]  /*6770*/  FFMA R21, R92, R104, R21 ;  /* 0x000000685c157223 */ /* 0x000fca0000000015 */
[----:B------:R-:W-:-:S04]  /*6780*/  F2FP.BF16.F32.PACK_AB R21, RZ, R21 ;  /* 0x00000015ff15723e */ /* 0x000fc800000010ff */
[----:B------:R-:W-:Y:S01]  /*6790*/  PRMT R88, R21, 0x7610, R88 ;  /* 0x0000761015587816 */ /* 0x000fe20000000058 */
[----:B------:R-:W-:-:S05]  /*67a0*/  @P0 IMAD.MOV.U32 R21, RZ, RZ, R103 ;  /* 0x000000ffff150224 */ /* 0x000fca00078e0067 */
[----:B------:R0:W-:Y:S01]  /*67b0*/  @P0 STG.E.U16 desc[UR36][R20.64+0x10], R88 ;  /* 0x0000105814000986 */ /* 0x0001e2000c101524 */
[----:B------:R-:W-:Y:S05]  /*67c0*/  @!P3 BRA `(.L_x_57) ;  /* 0x000000000004b947 */ /* 0x000fea0003800000 */
[----:B------:R0:W5:Y:S02]  /*67d0*/  LDG.E.LTC128B.U16 R126, desc[UR36][R98.64+0x12] ;  /* 0x00001224627e7981 */ /* 0x000164000c1e1520 */
.L_x_57:
[----:B------:R-:W-:Y:S05]  /*67e0*/  BSYNC B1 ;  /* 0x0000000000017941 */ /* 0x000fea0003800000 */
.L_x_56:
[----:B0----5:R-:W-:Y:S01]  /*67f0*/  IMAD.U32 R21, R126, 0x10000, RZ ;  /* 0x000100007e157824 */ /* 0x021fe200078e00ff */
[----:B------:R-:W-:Y:S01]  /*6800*/  ISETP.GT.AND P1, PT, R3, 0x88, P1 ;  /* 0x000000880300780c */ /* 0x000fe20000f24270 */
[----:B------:R-:W-:Y:S01]  /*6810*/  @P3 IMAD.MOV.U32 R101, RZ, RZ, R103 ;  /* 0x000000ffff653224 */ /* 0x000fe200078e0067 */
[----:B------:R-:W-:Y:S01]  /*6820*/  BSSY B1, `(.L_x_58) ;  /* 0x0000007000017945 */ /* 0x000fe20003800000 */
[----:B------:R-:W-:-:S04]  /*6830*/  FMUL R20, R21, R106 ;  /* 0x0000006a15147220 */ /* 0x000fc80000400000 */
[----:B------:R-:W-:-:S05]  /*6840*/  FFMA R20, R93, R104, R20 ;  /* 0x000000685d147223 */ /* 0x000fca0000000014 */
[----:B------:R-:W-:-:S05]  /*6850*/  F2FP.BF16.F32.PACK_AB R20, RZ, R20 ;  /* 0x00000014ff14723e */ /* 0x000fca00000010ff */
[----:B------:R0:W-:Y:S01]  /*6860*/  @P3 STG.E.U16 desc[UR36][R100.64+0x12], R20 ;  /* 0x0000121464003986 */ /* 0x0001e2000c101524 */
[----:B------:R-:W-:Y:S05]  /*6870*/  @!P1 BRA `(.L_x_59) ;  /* 0x0000000000049947 */ /* 0x000fea0003800000 */
[----:B------:R0:W5:Y:S02]  /*6880*/  LDG.E.LTC128B.U16 R126, desc[UR36][R14.64+0x10] ;  /* 0x000010240e7e7981 */ /* 0x000164000c1e1520 */
.L_x_59:
[----:B------:R-:W-:Y:S05]  /*6890*/  BSYNC B1 ;  /* 0x0000000000017941 */ /* 0x000fea0003800000 */
.L_x_58:
        /* <DEDUP_REMOVED lines=9> */
.L_x_61:
[----:B------:R-:W-:Y:S05]  /*6930*/  BSYNC B1 ;  /* 0x0000000000017941 */ /* 0x000fea0003800000 */
.L_x_60:
[----:B0----5:R-:W-:Y:S01]  /*6940*/  IMAD.U32 R21, R126, 0x10000, RZ ;  /* 0x000100007e157824 */ /* 0x021fe200078e00ff */
[----:B------:R-:W-:Y:S01]  /*6950*/  ISETP.GT.AND P3, PT, R6, 0x10, PT ;  /* 0x000000100600780c */ /* 0x000fe20003f64270 */
[----:B------:R-:W-:Y:S02]  /*6960*/  BSSY B1, `(.L_x_62) ;  /* 0x0000008000017945 */ /* 0x000fe40003800000 */
[----:B------:R-:W-:Y:S01]  /*6970*/  FMUL R20, R21, R106 ;  /* 0x0000006a15147220 */ /* 0x000fe20000400000 */
[----:B------:R-:W-:-:S03]  /*6980*/  ISETP.GT.AND P0, PT, R3, RZ, P3 ;  /* 0x000000ff0300720c */ /* 0x000fc60001f04270 */
[----:B------:R-:W-:-:S05]  /*6990*/  FFMA R20, R95, R104, R20 ;  /* 0x000000685f147223 */ /* 0x000fca0000000014 */
[----:B------:R-:W-:-:S05]  /*69a0*/  F2FP.BF16.F32.PACK_AB R20, RZ, R20 ;  /* 0x00000014ff14723e */ /* 0x000fca00000010ff */
[----:B------:R0:W-:Y:S01]  /*69b0*/  @P2 STG.E.U16 desc[UR36][R10.64+0x12], R20 ;  /* 0x000012140a002986 */ /* 0x0001e2000c101524 */
[----:B------:R-:W-:Y:S05]  /*69c0*/  @!P0 BRA `(.L_x_63) ;  /* 0x0000000000048947 */ /* 0x000fea0003800000 */
[----:B------:R0:W5:Y:S02]  /*69d0*/  LDG.E.LTC128B.U16 R126, desc[UR36][R12.64+0x20] ;  /* 0x000020240c7e7981 */ /* 0x000164000c1e1520 */
.L_x_63:
[----:B------:R-:W-:Y:S05]  /*69e0*/  BSYNC B1 ;  /* 0x0000000000017941 */ /* 0x000fea0003800000 */
.L_x_62:
        /* <DEDUP_REMOVED lines=10> */
.L_x_65:
[----:B------:R-:W-:Y:S05]  /*6a90*/  BSYNC B1 ;  /* 0x0000000000017941 */ /* 0x000fea0003800000 */
.L_x_64:
        /* <DEDUP_REMOVED lines=9> */
.L_x_67:
[----:B------:R-:W-:Y:S05]  /*6b30*/  BSYNC B1 ;  /* 0x0000000000017941 */ /* 0x000fea0003800000 */
.L_x_66:
        /* <DEDUP_REMOVED lines=9> */
.L_x_69:
[----:B------:R-:W-:Y:S05]  /*6bd0*/  BSYNC B1 ;  /* 0x0000000000017941 */ /* 0x000fea0003800000 */
.L_x_68:
        /* <DEDUP_REMOVED lines=10> */
.L_x_71:
[----:B------:R-:W-:Y:S05]  /*6c80*/  BSYNC B1 ;  /* 0x0000000000017941 */ /* 0x000fea0003800000 */
.L_x_70:
[----:B-----5:R-:W-:Y:S01]  /*6c90*/  IMAD.U32 R11, R126, 0x10000, RZ ;  /* 0x000100007e0b7824 */ /* 0x020fe200078e00ff */
        /* <DEDUP_REMOVED lines=9> */
.L_x_73:
[----:B------:R-:W-:Y:S05]  /*6d30*/  BSYNC B1 ;  /* 0x0000000000017941 */ /* 0x000fea0003800000 */
.L_x_72:
        /* <DEDUP_REMOVED lines=9> */
.L_x_75:
[----:B------:R-:W-:Y:S05]  /*6dd0*/  BSYNC B1 ;  /* 0x0000000000017941 */ /* 0x000fea0003800000 */
.L_x_74:
        /* <DEDUP_REMOVED lines=9> */
.L_x_77:
[----:B------:R-:W-:Y:S05]  /*6e70*/  BSYNC B1 ;  /* 0x0000000000017941 */ /* 0x000fea0003800000 */
.L_x_76:
        /* <DEDUP_REMOVED lines=9> */
.L_x_79:
[----:B------:R-:W-:Y:S05]  /*6f10*/  BSYNC B1 ;  /* 0x0000000000017941 */ /* 0x000fea0003800000 */
.L_x_78:
[----:B-----5:R-:W-:Y:S01]  /*6f20*/  IMAD.U32 R11, R126, 0x10000, RZ ;  /* 0x000100007e0b7824 */ /* 0x020fe200078e00ff */
[----:B------:R-:W-:Y:S01]  /*6f30*/  ISETP.GT.AND P4, PT, R3, 0x80, P2 ;  /* 0x000000800300780c */ /* 0x000fe20001784270 */
[----:B------:R-:W-:Y:S02]  /*6f40*/  BSSY B1, `(.L_x_80) ;  /* 0x000000a000017945 */ /* 0x000fe40003800000 */
[----:B------:R-:W-:-:S04]  /*6f50*/  FMUL R11, R11, R106 ;  /* 0x0000006a0b0b7220 */ /* 0x000fc80000400000 */
[----:B------:R-:W-:Y:S01]  /*6f60*/  FFMA R72, R72, R104, R11 ;  /* 0x0000006848487223 */ /* 0x000fe2000000000b */
[----:B0-----:R-:W-:-:S04]  /*6f70*/  IMAD.WIDE.U32 R10, R4, 0xf0, R112 ;  /* 0x000000f0040a7825 */ /* 0x001fc800078e0070 */
[----:B------:R-:W-:Y:S01]  /*6f80*/  F2FP.BF16.F32.PACK_AB R72, RZ, R72 ;  /* 0x00000048ff48723e */ /* 0x000fe200000010ff */
[----:B------:R-:W-:Y:S02]  /*6f90*/  IMAD.IADD R5, R5, 0x1, R11 ;  /* 0x0000000105057824 */ /* 0x000fe400078e020b */
[----:B------:R-:W-:-:S05]  /*6fa0*/  IMAD.MOV.U32 R4, RZ, RZ, R10 ;  /* 0x000000ffff047224 */ /* 0x000fca00078e000a */
[----:B------:R0:W-:Y:S01]  /*6fb0*/  @P5 STG.E.U16 desc[UR36][R4.64+0x20], R72 ;  /* 0x0000204804005986 */ /* 0x0001e2000c101524 */
[----:B------:R-:W-:Y:S05]  /*6fc0*/  @!P4 BRA `(.L_x_81) ;  /* 0x000000000004c947 */ /* 0x000fea0003800000 */
[----:B------:R0:W5:Y:S02]  /*6fd0*/  LDG.E.LTC128B.U16 R126, desc[UR36][R98.64+0x22] ;  /* 0x00002224627e7981 */ /* 0x000164000c1e1520 */
.L_x_81:
[----:B------:R-:W-:Y:S05]  /*6fe0*/  BSYNC B1 ;  /* 0x0000000000017941 */ /* 0x000fea0003800000 */
.L_x_80:
        /* <DEDUP_REMOVED lines=9> */
.L_x_83:
[----:B------:R-:W-:Y:S05]  /*7080*/  BSYNC B1 ;  /* 0x0000000000017941 */ /* 0x000fea0003800000 */
.L_x_82:
[----:B-----5:R-:W-:Y:S01]  /*7090*/  IMAD.U32 R11, R126, 0x10000, RZ ;  /* 0x000100007e0b7824 */ /* 0x020fe200078e00ff */
[----:B------:R-:W-:Y:S01]  /*70a0*/  IADD3 R10, P4, R7, R10, RZ ;  /* 0x0000000a070a7210 */ /* 0x000fe20007f9e0ff */
[----:B------:R-:W-:Y:S01]  /*70b0*/  BSSY B1, `(.L_x_84) ;  /* 0x0000009000017945 */ /* 0x000fe20003800000 */
[----:B------:R-:W-:Y:S01]  /*70c0*/  ISETP.GT.AND P2, PT, R3, 0x88, P2 ;  /* 0x000000880300780c */ /* 0x000fe20001744270 */
[----:B------:R-:W-:-:S04]  /*70d0*/  FMUL R11, R11, R106 ;  /* 0x0000006a0b0b7220 */ /* 0x000fc80000400000 */
[----:B------:R-:W-:-:S05]  /*70e0*/  FFMA R11, R74, R104, R11 ;  /* 0x000000684a0b7223 */ /* 0x000fca000000000b */
[----:B------:R-:W-:Y:S01]  /*70f0*/  F2FP.BF16.F32.PACK_AB R7, RZ, R11 ;  /* 0x0000000bff07723e */ /* 0x000fe200000010ff */
[----:B------:R-:W-:-:S05]  /*7100*/  IMAD.X R11, R107, 0x1, R5, P4 ;  /* 0x000000016b0b7824 */ /* 0x000fca00020e0605 */
[----:B------:R0:W-:Y:S01]  /*7110*/  @P3 STG.E.U16 desc[UR36][R10.64+0x20], R7 ;  /* 0x000020070a003986 */ /* 0x0001e2000c101524 */
[----:B------:R-:W-:Y:S05]  /*7120*/  @!P2 BRA `(.L_x_85) ;  /* 0x000000000004a947 */ /* 0x000fea0003800000 */
[----:B------:R0:W5:Y:S02]  /*7130*/  LDG.E.LTC128B.U16 R126, desc[UR36][R14.64+0x22] ;  /* 0x000022240e7e7981 */ /* 0x000164000c1e1520 */
.L_x_85:
[----:B------:R-:W-:Y:S05]  /*7140*/  BSYNC B1 ;  /* 0x0000000000017941 */ /* 0x000fea0003800000 */
.L_x_84:
        /* <DEDUP_REMOVED lines=9> */
.L_x_87:
[----:B------:R-:W-:Y:S05]  /*71e0*/  BSYNC B1 ;  /* 0x0000000000017941 */ /* 0x000fea0003800000 */
.L_x_86:
        /* <DEDUP_REMOVED lines=9> */
.L_x_89:
[----:B------:R-:W-:Y:S05]  /*7280*/  BSYNC B1 ;  /* 0x0000000000017941 */ /* 0x000fea0003800000 */
.L_x_88:
        /* <DEDUP_REMOVED lines=9> */
.L_x_91:
[----:B------:R-:W-:Y:S05]  /*7320*/  BSYNC B1 ;  /* 0x0000000000017941 */ /* 0x000fea0003800000 */
.L_x_90:
        /* <DEDUP_REMOVED lines=9> */
.L_x_93:
[----:B------:R-:W-:Y:S05]  /*73c0*/  BSYNC B1 ;  /* 0x0000000000017941 */ /* 0x000fea0003800000 */
.L_x_92:
        /* <DEDUP_REMOVED lines=10> */
.L_x_95:
[----:B------:R-:W-:Y:S05]  /*7470*/  BSYNC B1 ;  /* 0x0000000000017941 */ /* 0x000fea0003800000 */
.L_x_94:
        /* <DEDUP_REMOVED lines=10> */
.L_x_97:
[----:B------:R-:W-:Y:S05]  /*7520*/  BSYNC B1 ;  /* 0x0000000000017941 */ /* 0x000fea0003800000 */
.L_x_96:
        /* <DEDUP_REMOVED lines=9> */
.L_x_99:
[----:B------:R-:W-:Y:S05]  /*75c0*/  BSYNC B1 ;  /* 0x0000000000017941 */ /* 0x000fea0003800000 */
.L_x_98:
        /* <DEDUP_REMOVED lines=9> */
.L_x_101:
[----:B------:R-:W-:Y:S05]  /*7660*/  BSYNC B1 ;  /* 0x0000000000017941 */ /* 0x000fea0003800000 */
.L_x_100:
        /* <DEDUP_REMOVED lines=10> */
.L_x_103:
[----:B------:R-:W-:Y:S05]  /*7710*/  BSYNC B1 ;  /* 0x0000000000017941 */ /* 0x000fea0003800000 */
.L_x_102:
        /* <DEDUP_REMOVED lines=10> */
.L_x_105:
[----:B------:R-:W-:Y:S05]  /*77c0*/  BSYNC B1 ;  /* 0x0000000000017941 */ /* 0x000fea0003800000 */
.L_x_104:
        /* <DEDUP_REMOVED lines=9> */
.L_x_107:
[----:B------:R-:W-:Y:S05]  /*7860*/  BSYNC B1 ;  /* 0x0000000000017941 */ /* 0x000fea0003800000 */
.L_x_106:
        /* <DEDUP_REMOVED lines=9> */
.L_x_109:
[----:B------:R-:W-:Y:S05]  /*7900*/  BSYNC B1 ;  /* 0x0000000000017941 */ /* 0x000fea0003800000 */
.L_x_108:
        /* <DEDUP_REMOVED lines=9> */
.L_x_111:
[----:B------:R-:W-:Y:S05]  /*79a0*/  BSYNC B1 ;  /* 0x0000000000017941 */ /* 0x000fea0003800000 */
.L_x_110:
        /* <DEDUP_REMOVED lines=9> */
.L_x_113:
[----:B------:R-:W-:Y:S05]  /*7a40*/  BSYNC B1 ;  /* 0x0000000000017941 */ /* 0x000fea0003800000 */
.L_x_112:
        /* <DEDUP_REMOVED lines=9> */
.L_x_115:
[----:B------:R-:W-:Y:S05]  /*7ae0*/  BSYNC B1 ;  /* 0x0000000000017941 */ /* 0x000fea0003800000 */
.L_x_114:
        /* <DEDUP_REMOVED lines=9> */
.L_x_117:
[----:B------:R-:W-:Y:S05]  /*7b80*/  BSYNC B1 ;  /* 0x0000000000017941 */ /* 0x000fea0003800000 */
.L_x_116:
        /* <DEDUP_REMOVED lines=9> */
.L_x_119:
[----:B------:R-:W-:Y:S05]  /*7c20*/  BSYNC B1 ;  /* 0x0000000000017941 */ /* 0x000fea0003800000 */
.L_x_118:
        /* <DEDUP_REMOVED lines=9> */
.L_x_121:
[----:B------:R-:W-:Y:S05]  /*7cc0*/  BSYNC B1 ;  /* 0x0000000000017941 */ /* 0x000fea0003800000 */
.L_x_120:
        /* <DEDUP_REMOVED lines=9> */
.L_x_123:
[----:B------:R-:W-:Y:S05]  /*7d60*/  BSYNC B1 ;  /* 0x0000000000017941 */ /* 0x000fea0003800000 */
.L_x_122:
        /* <DEDUP_REMOVED lines=9> */
.L_x_125:
[----:B------:R-:W-:Y:S05]  /*7e00*/  BSYNC B1 ;  /* 0x0000000000017941 */ /* 0x000fea0003800000 */
.L_x_124:
        /* <DEDUP_REMOVED lines=10> */
.L_x_127:
[----:B------:R-:W-:Y:S05]  /*7eb0*/  BSYNC B1 ;  /* 0x0000000000017941 */ /* 0x000fea0003800000 */
.L_x_126:
        /* <DEDUP_REMOVED lines=10> */
.L_x_129:
[----:B------:R-:W-:Y:S05]  /*7f60*/  BSYNC B1 ;  /* 0x0000000000017941 */ /* 0x000fea0003800000 */
.L_x_128:
        /* <DEDUP_REMOVED lines=9> */
.L_x_131:
[----:B------:R-:W-:Y:S05]  /*8000*/  BSYNC B1 ;  /* 0x0000000000017941 */ /* 0x000fea0003800000 */
.L_x_130:
        /* <DEDUP_REMOVED lines=9> */
.L_x_133:
[----:B------:R-:W-:Y:S05]  /*80a0*/  BSYNC B1 ;  /* 0x0000000000017941 */ /* 0x000fea0003800000 */
.L_x_132:
        /* <DEDUP_REMOVED lines=10> */
.L_x_135:
[----:B------:R-:W-:Y:S05]  /*8150*/  BSYNC B1 ;  /* 0x0000000000017941 */ /* 0x000fea0003800000 */
.L_x_134:
        /* <DEDUP_REMOVED lines=10> */
.L_x_137:
[----:B------:R-:W-:Y:S05]  /*8200*/  BSYNC B1 ;  /* 0x0000000000017941 */ /* 0x000fea0003800000 */
.L_x_136:
        /* <DEDUP_REMOVED lines=9> */
.L_x_139:
[----:B------:R-:W-:Y:S05]  /*82a0*/  BSYNC B1 ;  /* 0x0000000000017941 */ /* 0x000fea0003800000 */
.L_x_138:
        /* <DEDUP_REMOVED lines=9> */
.L_x_141:
[----:B------:R-:W-:Y:S05]  /*8340*/  BSYNC B1 ;  /* 0x0000000000017941 */ /* 0x000fea0003800000 */
.L_x_140:
        /* <DEDUP_REMOVED lines=9> */
.L_x_143:
[----:B------:R-:W-:Y:S05]  /*83e0*/  BSYNC B1 ;  /* 0x0000000000017941 */ /* 0x000fea0003800000 */
.L_x_142:
        /* <DEDUP_REMOVED lines=9> */
.L_x_145:
[----:B------:R-:W-:Y:S05]  /*8480*/  BSYNC B1 ;  /* 0x0000000000017941 */ /* 0x000fea0003800000 */
.L_x_144:
        /* <DEDUP_REMOVED lines=9> */
.L_x_147:
[----:B------:R-:W-:Y:S05]  /*8520*/  BSYNC B1 ;  /* 0x0000000000017941 */ /* 0x000fea0003800000 */
.L_x_146:
        /* <DEDUP_REMOVED lines=9> */
.L_x_149:
[----:B------:R-:W-:Y:S05]  /*85c0*/  BSYNC B1 ;  /* 0x0000000000017941 */ /* 0x000fea0003800000 */
.L_x_148:
        /* <DEDUP_REMOVED lines=9> */
.L_x_151:
[----:B------:R-:W-:Y:S05]  /*8660*/  BSYNC B1 ;  /* 0x0000000000017941 */ /* 0x000fea0003800000 */
.L_x_150:
        /* <DEDUP_REMOVED lines=9> */
.L_x_153:
[----:B------:R-:W-:Y:S05]  /*8700*/  BSYNC B1 ;  /* 0x0000000000017941 */ /* 0x000fea0003800000 */
.L_x_152:
        /* <DEDUP_REMOVED lines=9> */
.L_x_155:
[----:B------:R-:W-:Y:S05]  /*87a0*/  BSYNC B1 ;  /* 0x0000000000017941 */ /* 0x000fea0003800000 */
.L_x_154:
        /* <DEDUP_REMOVED lines=9> */
.L_x_157:
[----:B------:R-:W-:Y:S05]  /*8840*/  BSYNC B1 ;  /* 0x0000000000017941 */ /* 0x000fea0003800000 */
.L_x_156:
        /* <DEDUP_REMOVED lines=10> */
.L_x_159:
[----:B------:R-:W-:Y:S05]  /*88f0*/  BSYNC B1 ;  /* 0x0000000000017941 */ /* 0x000fea0003800000 */
.L_x_158:
        /* <DEDUP_REMOVED lines=10> */
.L_x_161:
[----:B------:R-:W-:Y:S05]  /*89a0*/  BSYNC B1 ;  /* 0x0000000000017941 */ /* 0x000fea0003800000 */
.L_x_160:
        /* <DEDUP_REMOVED lines=9> */
.L_x_163:
[----:B------:R-:W-:Y:S05]  /*8a40*/  BSYNC B1 ;  /* 0x0000000000017941 */ /* 0x000fea0003800000 */
.L_x_162:
        /* <DEDUP_REMOVED lines=9> */
.L_x_165:
[----:B------:R-:W-:Y:S05]  /*8ae0*/  BSYNC B1 ;  /* 0x0000000000017941 */ /* 0x000fea0003800000 */
.L_x_164:
        /* <DEDUP_REMOVED lines=10> */
.L_x_167:
[----:B------:R-:W-:Y:S05]  /*8b90*/  BSYNC B1 ;  /* 0x0000000000017941 */ /* 0x000fea0003800000 */
.L_x_166:
        /* <DEDUP_REMOVED lines=10> */
.L_x_169:
[----:B------:R-:W-:Y:S05]  /*8c40*/  BSYNC B1 ;  /* 0x0000000000017941 */ /* 0x000fea0003800000 */
.L_x_168:
        /* <DEDUP_REMOVED lines=9> */
.L_x_171:
[----:B------:R-:W-:Y:S05]  /*8ce0*/  BSYNC B1 ;  /* 0x0000000000017941 */ /* 0x000fea0003800000 */
.L_x_170:
        /* <DEDUP_REMOVED lines=9> */
.L_x_173:
[----:B------:R-:W-:Y:S05]  /*8d80*/  BSYNC B1 ;  /* 0x0000000000017941 */ /* 0x000fea0003800000 */
.L_x_172:
        /* <DEDUP_REMOVED lines=9> */
.L_x_175:
[----:B------:R-:W-:Y:S05]  /*8e20*/  BSYNC B1 ;  /* 0x0000000000017941 */ /* 0x000fea0003800000 */
.L_x_174:
        /* <DEDUP_REMOVED lines=9> */
.L_x_177:
[----:B------:R-:W-:Y:S05]  /*8ec0*/  BSYNC B1 ;  /* 0x0000000000017941 */ /* 0x000fea0003800000 */
.L_x_176:
        /* <DEDUP_REMOVED lines=9> */
.L_x_179:
[----:B------:R-:W-:Y:S05]  /*8f60*/  BSYNC B1 ;  /* 0x0000000000017941 */ /* 0x000fea0003800000 */
.L_x_178:
        /* <DEDUP_REMOVED lines=9> */
.L_x_181:
[----:B------:R-:W-:Y:S05]  /*9000*/  BSYNC B1 ;  /* 0x0000000000017941 */ /* 0x000fea0003800000 */
.L_x_180:
        /* <DEDUP_REMOVED lines=9> */
.L_x_183:
[----:B------:R-:W-:Y:S05]  /*90a0*/  BSYNC B1 ;  /* 0x0000000000017941 */ /* 0x000fea0003800000 */
.L_x_182:
        /* <DEDUP_REMOVED lines=9> */
.L_x_185:
[----:B------:R-:W-:Y:S05]  /*9140*/  BSYNC B1 ;  /* 0x0000000000017941 */ /* 0x000fea0003800000 */
.L_x_184:
        /* <DEDUP_REMOVED lines=9> */
.L_x_187:
[----:B------:R-:W-:Y:S05]  /*91e0*/  BSYNC B1 ;  /* 0x0000000000017941 */ /* 0x000fea0003800000 */
.L_x_186:
        /* <DEDUP_REMOVED lines=9> */
.L_x_189:
[----:B------:R-:W-:Y:S05]  /*9280*/  BSYNC B1 ;  /* 0x0000000000017941 */ /* 0x000fea0003800000 */
.L_x_188:
[----:B------:R-:W-:Y:S05]  /*9290*/  @!P0 BRA `(.L_x_190) ;  /* 0x0000001400c08947 */ /* 0x000fea0003800000 */
[----:B-----5:R-:W-:-:S04]  /*92a0*/  IMAD.U32 R3, R126, 0x10000, RZ ;  /* 0x000100007e037824 */ /* 0x020fc800078e00ff */
[----:B------:R-:W-:-:S04]  /*92b0*/  FMUL R4, R3, R106 ;  /* 0x0000006a03047220 */ /* 0x000fc80000400000 */
[----:B------:R-:W-:-:S05]  /*92c0*/  FFMA R4, R31, R104, R4 ;  /* 0x000000681f047223 */ /* 0x000fca0000000004 */
[----:B------:R-:W-:-:S05]  /*92d0*/  F2FP.BF16.F32.PACK_AB R4, RZ, R4 ;  /* 0x00000004ff04723e */ /* 0x000fca00000010ff */
[----:B------:R0:W-:Y:S01]  /*92e0*/  STG.E.U16 desc[UR36][R10.64+0x92], R4 ;  /* 0x000092040a007986 */ /* 0x0001e2000c101524 */
[----:B------:R-:W-:Y:S05]  /*92f0*/  BRA `(.L_x_190) ;  /* 0x0000001400a87947 */ /* 0x000fea0003800000 */
.L_x_35:
[----:B------:R-:W-:Y:S01]  /*9300*/  ULDC.64 UR4, c[0x0][0x5c0] ;  /* 0x0001700000047ab9 */ /* 0x000fe20000000a00 */
[-C--:B------:R-:W-:Y:S01]  /*9310*/  FMUL R96, R96, R104.reuse ;  /* 0x0000006860607220 */ /* 0x080fe20000400000 */
[----:B------:R-:W-:Y:S01]  /*9320*/  LEA R8, P2, R114, UR4, 0x1 ;  /* 0x0000000472087c11 */ /* 0x000fe2000f8408ff */
[----:B------:R-:W-:Y:S01]  /*9330*/  IMAD.SHL.U32 R105, R4, 0x10, RZ ;  /* 0x0000001004697824 */ /* 0x000fe200078e00ff */
[----:B------:R-:W-:Y:S01]  /*9340*/  ISETP.GT.AND P3, PT, R6, 0x1, PT ;  /* 0x000000010600780c */ /* 0x000fe20003f64270 */
[----:B------:R-:W-:Y:S01]  /*9350*/  FMUL R97, R97, R104 ;  /* 0x0000006861617220 */ /* 0x000fe20000400000 */
[----:B------:R-:W-:Y:S01]  /*9360*/  F2FP.BF16.F32.PACK_AB R96, RZ, R96 ;  /* 0x00000060ff60723e */ /* 0x000fe200000010ff */
[-C--:B------:R-:W-:Y:S01]  /*9370*/  FMUL R99, R99, R104.reuse ;  /* 0x0000006863637220 */ /* 0x080fe20000400000 */
[----:B------:R-:W-:Y:S01]  /*9380*/  LEA.HI.X R9, R114, UR5, R107, 0x1, P2 ;  /* 0x0000000572097c11 */ /* 0x000fe200090f0c6b */
[-C--:B------:R-:W-:Y:S01]  /*9390*/  FMUL R98, R98, R104.reuse ;  /* 0x0000006862627220 */ /* 0x080fe20000400000 */
[----:B------:R-:W-:Y:S01]  /*93a0*/  ISETP.GT.AND P2, PT, R3, RZ, P3 ;  /* 0x000000ff0300720c */ /* 0x000fe20001f44270 */
[-C--:B------:R-:W-:Y:S01]  /*93b0*/  FMUL R101, R101, R104.reuse ;  /* 0x0000006865657220 */ /* 0x080fe20000400000 */
[----:B------:R-:W-:Y:S01]  /*93c0*/  SHF.L.U64.HI R7, R4, 0x4, R5 ;  /* 0x0000000404077819 */ /* 0x000fe20000010205 */
[----:B------:R-:W-:Y:S01]  /*93d0*/  @P1 STG.E.U16 desc[UR36][R8.64], R96 ;  /* 0x0000006008001986 */ /* 0x000fe2000c101524 */
[----:B------:R-:W-:Y:S01]  /*93e0*/  ISETP.GT.AND P1, PT, R3, 0x8, P3 ;  /* 0x000000080300780c */ /* 0x000fe20001f24270 */
[----:B------:R-:W-:Y:S01]  /*93f0*/  FMUL R100, R100, R104 ;  /* 0x0000006864647220 */ /* 0x000fe20000400000 */
[----:B------:R-:W-:Y:S01]  /*9400*/  IADD3 R10, P4, R105, R8, RZ ;  /* 0x00000008690a7210 */ /* 0x000fe20007f9e0ff */
[-C--:B------:R-:W-:Y:S01]  /*9410*/  FMUL R103, R103, R104.reuse ;  /* 0x0000006867677220 */ /* 0x080fe20000400000 */
[----:B------:R-:W-:Y:S01]  /*9420*/  F2FP.BF16.F32.PACK_AB R97, RZ, R97 ;  /* 0x00000061ff61723e */ /* 0x000fe200000010ff */
[----:B------:R-:W-:Y:S01]  /*9430*/  FMUL R102, R102, R104 ;  /* 0x0000006866667220 */ /* 0x000fe20000400000 */
[----:B------:R-:W-:Y:S01]  /*9440*/  F2FP.BF16.F32.PACK_AB R99, RZ, R99 ;  /* 0x00000063ff63723e */ /* 0x000fe200000010ff */
[----:B------:R-:W-:Y:S01]  /*9450*/  IMAD.X R11, R7, 0x1, R9, P4 ;  /* 0x00000001070b7824 */ /* 0x000fe200020e0609 */
[----:B------:R-:W-:Y:S01]  /*9460*/  ISETP.GT.AND P5, PT, R3, 0x8, P0 ;  /* 0x000000080300780c */ /* 0x000fe200007a4270 */
[----:B------:R0:W-:Y:S01]  /*9470*/  @P2 STG.E.U16 desc[UR36][R8.64+0x2], R97 ;  /* 0x0000026108002986 */ /* 0x0001e2000c101524 */
[----:B------:R-:W-:Y:S01]  /*9480*/  F2FP.BF16.F32.PACK_AB R98, RZ, R98 ;  /* 0x00000062ff62723e */ /* 0x000fe200000010ff */
[----:B------:R-:W-:Y:S01]  /*9490*/  FMUL R88, R88, R104 ;  /* 0x0000006858587220 */ /* 0x000fe20000400000 */
[C---:B------:R-:W-:Y:S01]  /*94a0*/  ISETP.GT.AND P2, PT, R6.reuse, 0x8, PT ;  /* 0x000000080600780c */ /* 0x040fe20003f44270 */
[----:B------:R-:W-:Y:S01]  /*94b0*/  @P1 STG.E.U16 desc[UR36][R10.64+0x2], R99 ;  /* 0x000002630a001986 */ /* 0x000fe2000c101524 */
[----:B------:R-:W-:Y:S01]  /*94c0*/  ISETP.GT.AND P1, PT, R6, 0x9, PT ;  /* 0x000000090600780c */ /* 0x000fe20003f24270 */
[----:B------:R-:W-:Y:S01]  /*94d0*/  IMAD.WIDE.U32 R12, R4, 0xf0, R10 ;  /* 0x000000f0040c7825 */ /* 0x000fe200078e000a */
[----:B------:R-:W-:-:S03]  /*94e0*/  F2FP.BF16.F32.PACK_AB R101, RZ, R101 ;  /* 0x00000065ff65723e */ /* 0x000fc600000010ff */
[-C--:B------:R-:W-:Y:S01]  /*94f0*/  FMUL R89, R89, R104.reuse ;  /* 0x0000006859597220 */ /* 0x080fe20000400000 */
[C---:B------:R-:W-:Y:S01]  /*9500*/  ISETP.GT.AND P4, PT, R3.reuse, RZ, P1 ;  /* 0x000000ff0300720c */ /* 0x040fe20000f84270 */
[----:B------:R-:W-:Y:S01]  /*9510*/  FMUL R90, R90, R104 ;  /* 0x000000685a5a7220 */ /* 0x000fe20000400000 */
[----:B------:R-:W-:Y:S01]  /*9520*/  F2FP.BF16.F32.PACK_AB R100, RZ, R100 ;  /* 0x00000064ff64723e */ /* 0x000fe200000010ff */
[----:B------:R-:W-:Y:S01]  /*9530*/  @P5 STG.E.U16 desc[UR36][R10.64], R98 ;  /* 0x000000620a005986 */ /* 0x000fe2000c101524 */
[----:B------:R-:W-:Y:S01]  /*9540*/  ISETP.GT.AND P5, PT, R3, RZ, P2 ;  /* 0x000000ff0300720c */ /* 0x000fe200017a4270 */
[----:B0-----:R-:W-:Y:S01]  /*9550*/  IMAD R97, R5, 0xf0, RZ ;  /* 0x000000f005617824 */ /* 0x001fe200078e02ff */
[----:B------:R-:W-:Y:S01]  /*9560*/  F2FP.BF16.F32.PACK_AB R103, RZ, R103 ;  /* 0x00000067ff67723e */ /* 0x000fe200000010ff */
[----:B------:R-:W-:Y:S01]  /*9570*/  FMUL R91, R91, R104 ;  /* 0x000000685b5b7220 */ /* 0x000fe20000400000 */
[----:B------:R-:W-:Y:S01]  /*9580*/  F2FP.BF16.F32.PACK_AB R102, RZ, R102 ;  /* 0x00000066ff66723e */ /* 0x000fe200000010ff */
[----:B------:R-:W-:Y:S01]  /*9590*/  IMAD.IADD R13, R97, 0x1, R13 ;  /* 0x00000001610d7824 */ /* 0x000fe200078e020d */
[----:B------:R-:W-:Y:S01]  /*95a0*/  F2FP.BF16.F32.PACK_AB R88, RZ, R88 ;  /* 0x00000058ff58723e */ /* 0x000fe200000010ff */
[-C--:B------:R-:W-:Y:S01]  /*95b0*/  FMUL R92, R92, R104.reuse ;  /* 0x000000685c5c7220 */ /* 0x080fe20000400000 */
[----:B------:R-:W-:Y:S01]  /*95c0*/  F2FP.BF16.F32.PACK_AB R89, RZ, R89 ;  /* 0x00000059ff59723e */ /* 0x000fe200000010ff */
[----:B------:R-:W-:Y:S01]  /*95d0*/  @P4 STG.E.U16 desc[UR36][R8.64+0x12], R101 ;  /* 0x0000126508004986 */ /* 0x000fe2000c101524 */
[----:B------:R-:W-:Y:S01]  /*95e0*/  ISETP.GT.AND P4, PT, R3, 0x8, P1 ;  /* 0x000000080300780c */ /* 0x000fe20000f84270 */
[----:B------:R-:W-:Y:S01]  /*95f0*/  FMUL R93, R93, R104 ;  /* 0x000000685d5d7220 */ /* 0x000fe20000400000 */
[----:B------:R-:W-:Y:S01]  /*9600*/  F2FP.BF16.F32.PACK_AB R90, RZ, R90 ;  /* 0x0000005aff5a723e */ /* 0x000fe200000010ff */
[----:B------:R-:W-:Y:S01]  /*9610*/  @P5 STG.E.U16 desc[UR36][R8.64+0x10], R100 ;  /* 0x0000106408005986 */ /* 0x000fe2000c101524 */
[----:B------:R-:W-:Y:S01]  /*9620*/  ISETP.GT.AND P5, PT, R3, 0x8, P2 ;  /* 0x000000080300780c */ /* 0x000fe200017a4270 */
[-C--:B------:R-:W-:Y:S01]  /*9630*/  FMUL R94, R94, R104.reuse ;  /* 0x000000685e5e7220 */ /* 0x080fe20000400000 */
[----:B------:R-:W-:Y:S01]  /*9640*/  F2FP.BF16.F32.PACK_AB R91, RZ, R91 ;  /* 0x0000005bff5b723e */ /* 0x000fe200000010ff */
[----:B------:R-:W-:Y:S01]  /*9650*/  FMUL R95, R95, R104 ;  /* 0x000000685f5f7220 */ /* 0x000fe20000400000 */
[----:B------:R-:W-:Y:S01]  /*9660*/  F2FP.BF16.F32.PACK_AB R92, RZ, R92 ;  /* 0x0000005cff5c723e */ /* 0x000fe200000010ff */
[-C--:B------:R-:W-:Y:S01]  /*9670*/  FMUL R81, R81, R104.reuse ;  /* 0x0000006851517220 */ /* 0x080fe20000400000 */
[----:B------:R-:W-:Y:S01]  /*9680*/  F2FP.BF16.F32.PACK_AB R93, RZ, R93 ;  /* 0x0000005dff5d723e */ /* 0x000fe200000010ff */
[----:B------:R-:W-:Y:S01]  /*9690*/  FMUL R80, R80, R104 ;  /* 0x0000006850507220 */ /* 0x000fe20000400000 */
[----:B------:R-:W-:Y:S01]  /*96a0*/  F2FP.BF16.F32.PACK_AB R94, RZ, R94 ;  /* 0x0000005eff5e723e */ /* 0x000fe200000010ff */
[----:B------:R-:W-:Y:S01]  /*96b0*/  @P4 STG.E.U16 desc[UR36][R10.64+0x12], R103 ;  /* 0x000012670a004986 */ /* 0x000fe2000c101524 */
[C---:B------:R-:W-:Y:S01]  /*96c0*/  ISETP.GT.AND P4, PT, R3.reuse, 0x80, P0 ;  /* 0x000000800300780c */ /* 0x040fe20000784270 */
[-C--:B------:R-:W-:Y:S01]  /*96d0*/  FMUL R82, R82, R104.reuse ;  /* 0x0000006852527220 */ /* 0x080fe20000400000 */
[C---:B------:R-:W-:Y:S01]  /*96e0*/  ISETP.GT.AND P0, PT, R3.reuse, 0x88, P0 ;  /* 0x000000880300780c */ /* 0x040fe20000704270 */
[----:B------:R-:W-:Y:S01]  /*96f0*/  @P5 STG.E.U16 desc[UR36][R10.64+0x10], R102 ;  /* 0x000010660a005986 */ /* 0x000fe2000c101524 */
[----:B------:R-:W-:Y:S01]  /*9700*/  ISETP.GT.AND P5, PT, R3, 0x80, P3 ;  /* 0x000000800300780c */ /* 0x000fe20001fa4270 */
[-C--:B------:R-:W-:Y:S01]  /*9710*/  FMUL R83, R83, R104.reuse ;  /* 0x0000006853537220 */ /* 0x080fe20000400000 */
[----:B------:R-:W-:Y:S01]  /*9720*/  ISETP.GT.AND P3, PT, R3, 0x88, P3 ;  /* 0x000000880300780c */ /* 0x000fe20001f64270 */
[-C--:B------:R-:W-:Y:S01]  /*9730*/  FMUL R84, R84, R104.reuse ;  /* 0x0000006854547220 */ /* 0x080fe20000400000 */
[----:B------:R-:W-:Y:S01]  /*9740*/  F2FP.BF16.F32.PACK_AB R95, RZ, R95 ;  /* 0x0000005fff5f723e */ /* 0x000fe200000010ff */
[-C--:B------:R-:W-:Y:S01]  /*9750*/  FMUL R85, R85, R104.reuse ;  /* 0x0000006855557220 */ /* 0x080fe20000400000 */
[----:B------:R-:W-:Y:S01]  /*9760*/  F2FP.BF16.F32.PACK_AB R81, RZ, R81 ;  /* 0x00000051ff51723e */ /* 0x000fe200000010ff */
[----:B------:R-:W-:Y:S01]  /*9770*/  FMUL R86, R86, R104 ;  /* 0x0000006856567220 */ /* 0x000fe20000400000 */
[----:B------:R-:W-:Y:S01]  /*9780*/  F2FP.BF16.F32.PACK_AB R80, RZ, R80 ;  /* 0x00000050ff50723e */ /* 0x000fe200000010ff */
[----:B------:R0:W-:Y:S01]  /*9790*/  @P4 STG.E.U16 desc[UR36][R12.64], R88 ;  /* 0x000000580c004986 */ /* 0x0001e2000c101524 */
[----:B------:R-:W-:Y:S01]  /*97a0*/  IADD3 R14, P4, R105, R12, RZ ;  /* 0x0000000c690e7210 */ /* 0x000fe20007f9e0ff */
[----:B------:R-:W-:Y:S01]  /*97b0*/  FMUL R87, R87, R104 ;  /* 0x0000006857577220 */ /* 0x000fe20000400000 */
[----:B------:R-:W-:Y:S01]  /*97c0*/  F2FP.BF16.F32.PACK_AB R82, RZ, R82 ;  /* 0x00000052ff52723e */ /* 0x000fe200000010ff */
[----:B------:R1:W-:Y:S01]  /*97d0*/  @P5 STG.E.U16 desc[UR36][R12.64+0x2], R89 ;  /* 0x000002590c005986 */ /* 0x0003e2000c101524 */
[----:B------:R-:W-:Y:S01]  /*97e0*/  ISETP.GT.AND P5, PT, R3, 0x80, P2 ;  /* 0x000000800300780c */ /* 0x000fe200017a4270 */
[----:B------:R-:W-:Y:S01]  /*97f0*/  IMAD.X R15, R7, 0x1, R13, P4 ;  /* 0x00000001070f7824 */ /* 0x000fe200020e060d */
[C---:B------:R-:W-:Y:S01]  /*9800*/  ISETP.GT.AND P4, PT, R3.reuse, 0x80, P1 ;  /* 0x000000800300780c */ /* 0x040fe20000f84270 */
[----:B------:R-:W-:Y:S01]  /*9810*/  FMUL R72, R72, R104 ;  /* 0x0000006848487220 */ /* 0x000fe20000400000 */
[----:B------:R-:W-:Y:S01]  /*9820*/  ISETP.GT.AND P1, PT, R3, 0x88, P1 ;  /* 0x000000880300780c */ /* 0x000fe20000f24270 */
[----:B------:R-:W-:Y:S01]  /*9830*/  IMAD.WIDE.U32 R4, R4, 0xf0, R10 ;  /* 0x000000f004047825 */ /* 0x000fe200078e000a */
[----:B------:R-:W-:Y:S01]  /*9840*/  @P0 STG.E.U16 desc[UR36][R14.64], R90 ;  /* 0x0000005a0e000986 */ /* 0x000fe2000c101524 */
[----:B------:R-:W-:-:S02]  /*9850*/  ISETP.GT.AND P0, PT, R6, 0x11, PT ;  /* 0x000000110600780c */ /* 0x000fc40003f04270 */
[----:B------:R-:W-:Y:S01]  /*9860*/  FMUL R73, R73, R104 ;  /* 0x0000006849497220 */ /* 0x000fe20000400000 */
[----:B------:R-:W-:Y:S01]  /*9870*/  F2FP.BF16.F32.PACK_AB R83, RZ, R83 ;  /* 0x00000053ff53723e */ /* 0x000fe200000010ff */
[----:B------:R-:W-:Y:S01]  /*9880*/  IMAD.IADD R5, R97, 0x1, R5 ;  /* 0x0000000161057824 */ /* 0x000fe200078e0205 */
[----:B------:R-:W-:Y:S01]  /*9890*/  F2FP.BF16.F32.PACK_AB R84, RZ, R84 ;  /* 0x00000054ff54723e */ /* 0x000fe200000010ff */
[----:B------:R-:W-:Y:S01]  /*98a0*/  FMUL R74, R74, R104 ;  /* 0x000000684a4a7220 */ /* 0x000fe20000400000 */
[--C-:B------:R-:W-:Y:S01]  /*98b0*/  @P5 IMAD.MOV.U32 R20, RZ, RZ, R12.reuse ;  /* 0x000000ffff145224 */ /* 0x100fe200078e000c */
[----:B------:R-:W-:Y:S01]  /*98c0*/  F2FP.BF16.F32.PACK_AB R85, RZ, R85 ;  /* 0x00000055ff55723e */ /* 0x000fe200000010ff */
[--C-:B------:R-:W-:Y:S01]  /*98d0*/  @P5 IMAD.MOV.U32 R21, RZ, RZ, R13.reuse ;  /* 0x000000ffff155224 */ /* 0x100fe200078e000d */
[----:B------:R-:W-:Y:S01]  /*98e0*/  F2FP.BF16.F32.PACK_AB R86, RZ, R86 ;  /* 0x00000056ff56723e */ /* 0x000fe200000010ff */
[----:B0-----:R-:W-:Y:S01]  /*98f0*/  @P4 IMAD.MOV.U32 R88, RZ, RZ, R12 ;  /* 0x000000ffff584224 */ /* 0x001fe200078e000c */
[----:B------:R-:W-:Y:S01]  /*9900*/  F2FP.BF16.F32.PACK_AB R87, RZ, R87 ;  /* 0x00000057ff57723e */ /* 0x000fe200000010ff */
[----:B-1----:R-:W-:Y:S01]  /*9910*/  @P4 IMAD.MOV.U32 R89, RZ, RZ, R13 ;  /* 0x000000ffff594224 */ /* 0x002fe200078e000d */
[----:B------:R-:W-:Y:S01]  /*9920*/  F2FP.BF16.F32.PACK_AB R72, RZ, R72 ;  /* 0x00000048ff48723e */ /* 0x000fe200000010ff */
[--C-:B------:R-:W-:Y:S01]  /*9930*/  @P3 IMAD.MOV.U32 R12, RZ, RZ, R14.reuse ;  /* 0x000000ffff0c3224 */ /* 0x100fe200078e000e */
[----:B------:R-:W-:Y:S01]  /*9940*/  F2FP.BF16.F32.PACK_AB R73, RZ, R73 ;  /* 0x00000049ff49723e */ /* 0x000fe200000010ff */
[--C-:B------:R-:W-:Y:S01]  /*9950*/  @P3 IMAD.MOV.U32 R13, RZ, RZ, R15.reuse ;  /* 0x000000ffff0d3224 */ /* 0x100fe200078e000f */
[----:B------:R-:W-:Y:S01]  /*9960*/  F2FP.BF16.F32.PACK_AB R74, RZ, R74 ;  /* 0x0000004aff4a723e */ /* 0x000fe200000010ff */
[-C--:B------:R-:W-:Y:S01]  /*9970*/  FMUL R75, R75, R104.reuse ;  /* 0x000000684b4b7220 */ /* 0x080fe20000400000 */
[-C--:B------:R-:W-:Y:S01]  /*9980*/  FMUL R76, R76, R104.reuse ;  /* 0x000000684c4c7220 */ /* 0x080fe20000400000 */
[-C--:B------:R-:W-:Y:S01]  /*9990*/  FMUL R77, R77, R104.reuse ;  /* 0x000000684d4d7220 */ /* 0x080fe20000400000 */
[----:B------:R0:W-:Y:S01]  /*99a0*/  @P3 STG.E.U16 desc[UR36][R12.64+0x2], R91 ;  /* 0x0000025b0c003986 */ /* 0x0001e2000c101524 */
[----:B------:R-:W-:Y:S01]  /*99b0*/  ISETP.GT.AND P3, PT, R3, 0x88, P2 ;  /* 0x000000880300780c */ /* 0x000fe20001764270 */
[-C--:B------:R-:W-:Y:S01]  /*99c0*/  FMUL R79, R79, R104.reuse ;  /* 0x000000684f4f7220 */ /* 0x080fe20000400000 */
[----:B------:R-:W-:Y:S01]  /*99d0*/  ISETP.GT.AND P2, PT, R6, 0x10, PT ;  /* 0x000000100600780c */ /* 0x000fe20003f44270 */
[----:B------:R-:W-:Y:S01]  /*99e0*/  @P5 STG.E.U16 desc[UR36][R20.64+0x10], R92 ;  /* 0x0000105c14005986 */ /* 0x000fe2000c101524 */
[C---:B------:R-:W-:Y:S01]  /*99f0*/  ISETP.GT.AND P5, PT, R3.reuse, RZ, P0 ;  /* 0x000000ff0300720c */ /* 0x040fe200007a4270 */
[-C--:B------:R-:W-:Y:S01]  /*9a00*/  FMUL R78, R78, R104.reuse ;  /* 0x000000684e4e7220 */ /* 0x080fe20000400000 */
[----:B------:R-:W-:Y:S01]  /*9a10*/  F2FP.BF16.F32.PACK_AB R75, RZ, R75 ;  /* 0x0000004bff4b723e */ /* 0x000fe200000010ff */
[----:B------:R-:W-:Y:S01]  /*9a20*/  @P4 STG.E.U16 desc[UR36][R88.64+0x12], R93 ;  /* 0x0000125d58004986 */ /* 0x000fe2000c101524 */
[----:B------:R-:W-:Y:S01]  /*9a30*/  ISETP.GT.AND P4, PT, R3, RZ, P2 ;  /* 0x000000ff0300720c */ /* 0x000fe20001784270 */
[----:B------:R-:W-:Y:S01]  /*9a40*/  FMUL R64, R64, R104 ;  /* 0x0000006840407220 */ /* 0x000fe20000400000 */
[----:B------:R-:W-:Y:S01]  /*9a50*/  F2FP.BF16.F32.PACK_AB R76, RZ, R76 ;  /* 0x0000004cff4c723e */ /* 0x000fe200000010ff */
[----:B------:R-:W-:Y:S01]  /*9a60*/  FMUL R65, R65, R104 ;  /* 0x0000006841417220 */ /* 0x000fe20000400000 */
[----:B------:R-:W-:Y:S01]  /*9a70*/  F2FP.BF16.F32.PACK_AB R77, RZ, R77 ;  /* 0x0000004dff4d723e */ /* 0x000fe200000010ff */
[----:B0-----:R-:W-:Y:S01]  /*9a80*/  @P3 IMAD.MOV.U32 R12, RZ, RZ, R14 ;  /* 0x000000ffff0c3224 */ /* 0x001fe200078e000e */
[----:B------:R-:W-:Y:S01]  /*9a90*/  F2FP.BF16.F32.PACK_AB R79, RZ, R79 ;  /* 0x0000004fff4f723e */ /* 0x000fe200000010ff */
[----:B------:R-:W-:Y:S01]  /*9aa0*/  @P3 IMAD.MOV.U32 R13, RZ, RZ, R15 ;  /* 0x000000ffff0d3224 */ /* 0x000fe200078e000f */
[----:B------:R-:W-:Y:S01]  /*9ab0*/  F2FP.BF16.F32.PACK_AB R78, RZ, R78 ;  /* 0x0000004eff4e723e */ /* 0x000fe200000010ff */
[-C--:B------:R-:W-:Y:S01]  /*9ac0*/  FMUL R67, R67, R104.reuse ;  /* 0x0000006843437220 */ /* 0x080fe20000400000 */
[----:B------:R-:W-:Y:S01]  /*9ad0*/  FMUL R66, R66, R104 ;  /* 0x0000006842427220 */ /* 0x000fe20000400000 */
[----:B------:R-:W-:Y:S01]  /*9ae0*/  F2FP.BF16.F32.PACK_AB R64, RZ, R64 ;  /* 0x00000040ff40723e */ /* 0x000fe200000010ff */
[----:B------:R0:W-:Y:S01]  /*9af0*/  @P3 STG.E.U16 desc[UR36][R12.64+0x10], R94 ;  /* 0x0000105e0c003986 */ /* 0x0001e2000c101524 */
[----:B------:R-:W-:Y:S01]  /*9b00*/  ISETP.GT.AND P3, PT, R3, 0x8, P2 ;  /* 0x000000080300780c */ /* 0x000fe20001764270 */
[-C--:B------:R-:W-:Y:S01]  /*9b10*/  FMUL R68, R68, R104.reuse ;  /* 0x0000006844447220 */ /* 0x080fe20000400000 */
[----:B------:R-:W-:Y:S01]  /*9b20*/  F2FP.BF16.F32.PACK_AB R65, RZ, R65 ;  /* 0x00000041ff41723e */ /* 0x000fe200000010ff */
[----:B------:R1:W-:Y:S01]  /*9b30*/  @P1 STG.E.U16 desc[UR36][R14.64+0x12], R95 ;  /* 0x0000125f0e001986 */ /* 0x0003e2000c101524 */
[----:B------:R-:W-:Y:S01]  /*9b40*/  ISETP.GT.AND P1, PT, R6, 0x18, PT ;  /* 0x000000180600780c */ /* 0x000fe20003f24270 */
[-C--:B------:R-:W-:Y:S01]  /*9b50*/  FMUL R69, R69, R104.reuse ;  /* 0x0000006845457220 */ /* 0x080fe20000400000 */
[----:B------:R-:W-:Y:S01]  /*9b60*/  F2FP.BF16.F32.PACK_AB R67, RZ, R67 ;  /* 0x00000043ff43723e */ /* 0x000fe200000010ff */
[----:B------:R1:W-:Y:S01]  /*9b70*/  @P5 STG.E.U16 desc[UR36][R8.64+0x22], R81 ;  /* 0x0000225108005986 */ /* 0x0003e2000c101524 */
[C---:B------:R-:W-:Y:S01]  /*9b80*/  ISETP.GT.AND P5, PT, R3.reuse, 0x8, P0 ;  /* 0x000000080300780c */ /* 0x040fe200007a4270 */
[----:B------:R-:W-:Y:S01]  /*9b90*/  FMUL R70, R70, R104 ;  /* 0x0000006846467220 */ /* 0x000fe20000400000 */
[----:B------:R-:W-:Y:S01]  /*9ba0*/  F2FP.BF16.F32.PACK_AB R66, RZ, R66 ;  /* 0x00000042ff42723e */ /* 0x000fe200000010ff */
[----:B------:R1:W-:Y:S01]  /*9bb0*/  @P4 STG.E.U16 desc[UR36][R8.64+0x20], R80 ;  /* 0x0000205008004986 */ /* 0x0003e2000c101524 */
[----:B------:R-:W-:Y:S01]  /*9bc0*/  ISETP.GT.AND P4, PT, R3, RZ, P1 ;  /* 0x000000ff0300720c */ /* 0x000fe20000f84270 */
[----:B------:R-:W-:Y:S01]  /*9bd0*/  FMUL R71, R71, R104 ;  /* 0x0000006847477220 */ /* 0x000fe20000400000 */
[----:B------:R-:W-:Y:S01]  /*9be0*/  F2FP.BF16.F32.PACK_AB R68, RZ, R68 ;  /* 0x00000044ff44723e */ /* 0x000fe200000010ff */
[----:B------:R1:W-:Y:S01]  /*9bf0*/  @P3 STG.E.U16 desc[UR36][R10.64+0x20], R82 ;  /* 0x000020520a003986 */ /* 0x0003e2000c101524 */
[----:B------:R-:W-:Y:S01]  /*9c00*/  ISETP.GT.AND P3, PT, R6, 0x19, PT ;  /* 0x000000190600780c */ /* 0x000fe20003f64270 */
[-C--:B------:R-:W-:Y:S01]  /*9c10*/  FMUL R56, R56, R104.reuse ;  /* 0x0000006838387220 */ /* 0x080fe20000400000 */
[----:B------:R-:W-:Y:S01]  /*9c20*/  F2FP.BF16.F32.PACK_AB R69, RZ, R69 ;  /* 0x00000045ff45723e */ /* 0x000fe200000010ff */
[----:B------:R-:W-:Y:S01]  /*9c30*/  FMUL R57, R57, R104 ;  /* 0x0000006839397220 */ /* 0x000fe20000400000 */
[----:B------:R-:W-:Y:S01]  /*9c40*/  F2FP.BF16.F32.PACK_AB R70, RZ, R70 ;  /* 0x00000046ff46723e */ /* 0x000fe200000010ff */
[----:B------:R1:W-:Y:S01]  /*9c50*/  @P5 STG.E.U16 desc[UR36][R10.64+0x22], R83 ;  /* 0x000022530a005986 */ /* 0x0003e2000c101524 */
[C---:B------:R-:W-:Y:S01]  /*9c60*/  ISETP.GT.AND P5, PT, R3.reuse, RZ, P3 ;  /* 0x000000ff0300720c */ /* 0x040fe20001fa4270 */
[-C--:B------:R-:W-:Y:S01]  /*9c70*/  FMUL R58, R58, R104.reuse ;  /* 0x000000683a3a7220 */ /* 0x080fe20000400000 */
[----:B------:R-:W-:Y:S01]  /*9c80*/  F2FP.BF16.F32.PACK_AB R71, RZ, R71 ;  /* 0x00000047ff47723e */ /* 0x000fe200000010ff */
[----:B------:R1:W-:Y:S01]  /*9c90*/  @P4 STG.E.U16 desc[UR36][R8.64+0x30], R84 ;  /* 0x0000305408004986 */ /* 0x0003e2000c101524 */
[----:B------:R-:W-:Y:S01]  /*9ca0*/  ISETP.GT.AND P4, PT, R3, 0x8, P1 ;  /* 0x000000080300780c */ /* 0x000fe20000f84270 */
[----:B------:R-:W-:Y:S01]  /*9cb0*/  FMUL R59, R59, R104 ;  /* 0x000000683b3b7220 */ /* 0x000fe20000400000 */
[----:B------:R-:W-:Y:S01]  /*9cc0*/  F2FP.BF16.F32.PACK_AB R56, RZ, R56 ;  /* 0x00000038ff38723e */ /* 0x000fe200000010ff */
[-C--:B------:R-:W-:Y:S01]  /*9cd0*/  FMUL R61, R61, R104.reuse ;  /* 0x000000683d3d7220 */ /* 0x080fe20000400000 */
[----:B------:R-:W-:Y:S01]  /*9ce0*/  F2FP.BF16.F32.PACK_AB R57, RZ, R57 ;  /* 0x00000039ff39723e */ /* 0x000fe200000010ff */
[----:B------:R-:W-:Y:S01]  /*9cf0*/  FMUL R60, R60, R104 ;  /* 0x000000683c3c7220 */ /* 0x000fe20000400000 */
[----:B------:R-:W-:Y:S01]  /*9d00*/  F2FP.BF16.F32.PACK_AB R58, RZ, R58 ;  /* 0x0000003aff3a723e */ /* 0x000fe200000010ff */
[-C--:B------:R-:W-:Y:S01]  /*9d10*/  FMUL R62, R62, R104.reuse ;  /* 0x000000683e3e7220 */ /* 0x080fe20000400000 */
[----:B------:R-:W-:Y:S01]  /*9d20*/  F2FP.BF16.F32.PACK_AB R59, RZ, R59 ;  /* 0x0000003bff3b723e */ /* 0x000fe200000010ff */
[----:B------:R1:W-:Y:S01]  /*9d30*/  @P5 STG.E.U16 desc[UR36][R8.64+0x32], R85 ;  /* 0x0000325508005986 */ /* 0x0003e2000c101524 */
[----:B------:R-:W-:Y:S01]  /*9d40*/  ISETP.GT.AND P5, PT, R3, 0x8, P3 ;  /* 0x000000080300780c */ /* 0x000fe20001fa4270 */
[-C--:B------:R-:W-:Y:S01]  /*9d50*/  FMUL R63, R63, R104.reuse ;  /* 0x000000683f3f7220 */ /* 0x080fe20000400000 */
[----:B------:R-:W-:Y:S01]  /*9d60*/  F2FP.BF16.F32.PACK_AB R61, RZ, R61 ;  /* 0x0000003dff3d723e */ /* 0x000fe200000010ff */
[----:B------:R1:W-:Y:S01]  /*9d70*/  @P4 STG.E.U16 desc[UR36][R10.64+0x30], R86 ;  /* 0x000030560a004986 */ /* 0x0003e2000c101524 */
[C---:B------:R-:W-:Y:S01]  /*9d80*/  ISETP.GT.AND P4, PT, R3.reuse, 0x80, P2 ;  /* 0x000000800300780c */ /* 0x040fe20001784270 */
[-C--:B------:R-:W-:Y:S01]  /*9d90*/  FMUL R48, R48, R104.reuse ;  /* 0x0000006830307220 */ /* 0x080fe20000400000 */
[----:B------:R-:W-:Y:S01]  /*9da0*/  ISETP.GT.AND P2, PT, R3, 0x88, P2 ;  /* 0x000000880300780c */ /* 0x000fe20001744270 */
[----:B------:R-:W-:Y:S01]  /*9db0*/  FMUL R49, R49, R104 ;  /* 0x0000006831317220 */ /* 0x000fe20000400000 */
[----:B------:R-:W-:Y:S01]  /*9dc0*/  F2FP.BF16.F32.PACK_AB R60, RZ, R60 ;  /* 0x0000003cff3c723e */ /* 0x000fe200000010ff */
[----:B------:R-:W-:Y:S01]  /*9dd0*/  FMUL R51, R51, R104 ;  /* 0x0000006833337220 */ /* 0x000fe20000400000 */
[----:B------:R-:W-:Y:S01]  /*9de0*/  F2FP.BF16.F32.PACK_AB R62, RZ, R62 ;  /* 0x0000003eff3e723e */ /* 0x000fe200000010ff */
[----:B------:R-:W-:Y:S01]  /*9df0*/  FMUL R50, R50, R104 ;  /* 0x0000006832327220 */ /* 0x000fe20000400000 */
[----:B------:R-:W-:Y:S01]  /*9e00*/  F2FP.BF16.F32.PACK_AB R63, RZ, R63 ;  /* 0x0000003fff3f723e */ /* 0x000fe200000010ff */
[----:B------:R1:W-:Y:S01]  /*9e10*/  @P5 STG.E.U16 desc[UR36][R10.64+0x32], R87 ;  /* 0x000032570a005986 */ /* 0x0003e2000c101524 */
[----:B0-----:R-:W-:Y:S01]  /*9e20*/  IADD3 R12, P5, R105, R4, RZ ;  /* 0x00000004690c7210 */ /* 0x001fe20007fbe0ff */
[----:B------:R-:W-:Y:S01]  /*9e30*/  FMUL R52, R52, R104 ;  /* 0x0000006834347220 */ /* 0x000fe20000400000 */
[----:B------:R-:W-:Y:S01]  /*9e40*/  F2FP.BF16.F32.PACK_AB R48, RZ, R48 ;  /* 0x00000030ff30723e */ /* 0x000fe200000010ff */
[----:B------:R1:W-:Y:S01]  /*9e50*/  @P4 STG.E.U16 desc[UR36][R4.64+0x20], R72 ;  /* 0x0000204804004986 */ /* 0x0003e2000c101524 */
[----:B------:R-:W-:Y:S01]  /*9e60*/  ISETP.GT.AND P4, PT, R3, 0x80, P0 ;  /* 0x000000800300780c */ /* 0x000fe20000784270 */
[----:B------:R-:W-:Y:S01]  /*9e70*/  IMAD.X R13, R7, 0x1, R5, P5 ;  /* 0x00000001070d7824 */ /* 0x000fe200028e0605 */
[----:B------:R-:W-:Y:S01]  /*9e80*/  ISETP.GT.AND P0, PT, R3, 0x88, P0 ;  /* 0x000000880300780c */ /* 0x000fe20000704270 */
[-C--:B------:R-:W-:Y:S01]  /*9e90*/  FMUL R53, R53, R104.reuse ;  /* 0x0000006835357220 */ /* 0x080fe20000400000 */
[----:B------:R-:W-:Y:S01]  /*9ea0*/  F2FP.BF16.F32.PACK_AB R49, RZ, R49 ;  /* 0x00000031ff31723e */ /* 0x000fe200000010ff */
[-C--:B------:R-:W-:Y:S01]  /*9eb0*/  FMUL R54, R54, R104.reuse ;  /* 0x0000006836367220 */ /* 0x080fe20000400000 */
[----:B------:R-:W-:Y:S01]  /*9ec0*/  F2FP.BF16.F32.PACK_AB R51, RZ, R51 ;  /* 0x00000033ff33723e */ /* 0x000fe200000010ff */
[----:B------:R-:W-:Y:S01]  /*9ed0*/  FMUL R55, R55, R104 ;  /* 0x0000006837377220 */ /* 0x000fe20000400000 */
[----:B------:R-:W-:Y:S01]  /*9ee0*/  F2FP.BF16.F32.PACK_AB R50, RZ, R50 ;  /* 0x00000032ff32723e */ /* 0x000fe200000010ff */
[----:B------:R-:W-:Y:S01]  /*9ef0*/  FMUL R40, R40, R104 ;  /* 0x0000006828287220 */ /* 0x000fe20000400000 */
[----:B------:R-:W-:Y:S01]  /*9f00*/  F2FP.BF16.F32.PACK_AB R52, RZ, R52 ;  /* 0x00000034ff34723e */ /* 0x000fe200000010ff */
[-C--:B------:R-:W-:Y:S01]  /*9f10*/  FMUL R41, R41, R104.reuse ;  /* 0x0000006829297220 */ /* 0x080fe20000400000 */
[----:B------:R-:W-:Y:S01]  /*9f20*/  F2FP.BF16.F32.PACK_AB R53, RZ, R53 ;  /* 0x00000035ff35723e */ /* 0x000fe200000010ff */
[----:B------:R1:W-:Y:S01]  /*9f30*/  @P4 STG.E.U16 desc[UR36][R4.64+0x22], R73 ;  /* 0x0000224904004986 */ /* 0x0003e2000c101524 */
[C---:B------:R-:W-:Y:S01]  /*9f40*/  ISETP.GT.AND P4, PT, R3.reuse, 0x80, P1 ;  /* 0x000000800300780c */ /* 0x040fe20000f84270 */
[-C--:B------:R-:W-:Y:S01]  /*9f50*/  FMUL R42, R42, R104.reuse ;  /* 0x000000682a2a7220 */ /* 0x080fe20000400000 */
[C---:B------:R-:W-:Y:S01]  /*9f60*/  ISETP.GT.AND P1, PT, R3.reuse, 0x88, P1 ;  /* 0x000000880300780c */ /* 0x040fe20000f24270 */
[----:B------:R1:W-:Y:S01]  /*9f70*/  @P2 STG.E.U16 desc[UR36][R12.64+0x20], R74 ;  /* 0x0000204a0c002986 */ /* 0x0003e2000c101524 */
[----:B------:R-:W-:Y:S01]  /*9f80*/  ISETP.GT.AND P2, PT, R3, 0x80, P3 ;  /* 0x000000800300780c */ /* 0x000fe20001f44270 */
[----:B------:R-:W-:Y:S01]  /*9f90*/  FMUL R43, R43, R104 ;  /* 0x000000682b2b7220 */ /* 0x000fe20000400000 */
[----:B------:R-:W-:Y:S01]  /*9fa0*/  ISETP.GT.AND P3, PT, R3, 0x88, P3 ;  /* 0x000000880300780c */ /* 0x000fe20001f64270 */
[----:B------:R1:W-:Y:S01]  /*9fb0*/  @P0 STG.E.U16 desc[UR36][R12.64+0x22], R75 ;  /* 0x0000224b0c000986 */ /* 0x0003e2000c101524 */
[----:B------:R-:W-:Y:S01]  /*9fc0*/  F2FP.BF16.F32.PACK_AB R54, RZ, R54 ;  /* 0x00000036ff36723e */ /* 0x000fe200000010ff */
[-C--:B------:R-:W-:Y:S01]  /*9fd0*/  FMUL R44, R44, R104.reuse ;  /* 0x000000682c2c7220 */ /* 0x080fe20000400000 */
[----:B------:R-:W-:Y:S01]  /*9fe0*/  F2FP.BF16.F32.PACK_AB R55, RZ, R55 ;  /* 0x00000037ff37723e */ /* 0x000fe200000010ff */
[----:B------:R-:W-:Y:S01]  /*9ff0*/  FMUL R45, R45, R104 ;  /* 0x000000682d2d7220 */ /* 0x000fe20000400000 */
[----:B------:R-:W-:Y:S01]  /*a000*/  F2FP.BF16.F32.PACK_AB R40, RZ, R40 ;  /* 0x00000028ff28723e */ /* 0x000fe200000010ff */
[----:B------:R1:W-:Y:S01]  /*a010*/  @P4 STG.E.U16 desc[UR36][R4.64+0x30], R76 ;  /* 0x0000304c04004986 */ /* 0x0003e2000c101524 */
[----:B------:R-:W-:Y:S01]  /*a020*/  F2FP.BF16.F32.PACK_AB R41, RZ, R41 ;  /* 0x00000029ff29723e */ /* 0x000fe200000010ff */
[----:B------:R-:W-:Y:S01]  /*a030*/  FMUL R46, R46, R104 ;  /* 0x000000682e2e7220 */ /* 0x000fe20000400000 */
[----:B------:R-:W-:Y:S01]  /*a040*/  F2FP.BF16.F32.PACK_AB R42, RZ, R42 ;  /* 0x0000002aff2a723e */ /* 0x000fe200000010ff */
[----:B------:R1:W-:Y:S01]  /*a050*/  @P2 STG.E.U16 desc[UR36][R4.64+0x32], R77 ;  /* 0x0000324d04002986 */ /* 0x0003e2000c101524 */
[C---:B------:R-:W-:Y:S01]  /*a060*/  ISETP.GT.AND P2, PT, R6.reuse, 0x21, PT ;  /* 0x000000210600780c */ /* 0x040fe20003f44270 */
[-C--:B------:R-:W-:Y:S01]  /*a070*/  FMUL R47, R47, R104.reuse ;  /* 0x000000682f2f7220 */ /* 0x080fe20000400000 */
[----:B------:R-:W-:Y:S01]  /*a080*/  F2FP.BF16.F32.PACK_AB R43, RZ, R43 ;  /* 0x0000002bff2b723e */ /* 0x000fe200000010ff */
[----:B------:R1:W-:Y:S01]  /*a090*/  @P3 STG.E.U16 desc[UR36][R12.64+0x32], R79 ;  /* 0x0000324f0c003986 */ /* 0x0003e2000c101524 */
[----:B------:R-:W-:Y:S01]  /*a0a0*/  ISETP.GT.AND P3, PT, R6, 0x20, PT ;  /* 0x000000200600780c */ /* 0x000fe20003f64270 */
[-C--:B------:R-:W-:Y:S01]  /*a0b0*/  FMUL R32, R32, R104.reuse ;  /* 0x0000006820207220 */ /* 0x080fe20000400000 */
[C---:B------:R-:W-:Y:S01]  /*a0c0*/  ISETP.GT.AND P4, PT, R3.reuse, RZ, P2 ;  /* 0x000000ff0300720c */ /* 0x040fe20001784270 */
[----:B------:R1:W-:Y:S01]  /*a0d0*/  @P1 STG.E.U16 desc[UR36][R12.64+0x30], R78 ;  /* 0x0000304e0c001986 */ /* 0x0003e2000c101524 */
[----:B------:R-:W-:Y:S01]  /*a0e0*/  ISETP.GT.AND P0, PT, R3, RZ, P3 ;  /* 0x000000ff0300720c */ /* 0x000fe20001f04270 */
[-C--:B------:R-:W-:Y:S01]  /*a0f0*/  FMUL R33, R33, R104.reuse ;  /* 0x0000006821217220 */ /* 0x080fe20000400000 */
[C---:B------:R-:W-:Y:S01]  /*a100*/  ISETP.GT.AND P1, PT, R3.reuse, 0x8, P2 ;  /* 0x000000080300780c */ /* 0x040fe20001724270 */
[-C--:B------:R-:W-:Y:S01]  /*a110*/  FMUL R34, R34, R104.reuse ;  /* 0x0000006822227220 */ /* 0x080fe20000400000 */
[----:B------:R-:W-:Y:S01]  /*a120*/  ISETP.GT.AND P5, PT, R3, 0x8, P3 ;  /* 0x000000080300780c */ /* 0x000fe20001fa4270 */
[----:B------:R-:W-:Y:S01]  /*a130*/  FMUL R35, R35, R104 ;  /* 0x0000006823237220 */ /* 0x000fe20000400000 */
        /* <DEDUP_REMOVED lines=15> */
[----:B------:R-:W-:Y:S01]  /*a230*/  FMUL R24, R24, R104 ;  /* 0x0000006818187220 */ /* 0x000fe20000400000 */
[----:B------:R-:W-:Y:S01]  /*a240*/  F2FP.BF16.F32.PACK_AB R34, RZ, R34 ;  /* 0x00000022ff22723e */ /* 0x000fe200000010ff */
[----:B------:R1:W-:Y:S01]  /*a250*/  @P5 STG.E.U16 desc[UR36][R10.64+0x40], R66 ;  /* 0x000040420a005986 */ /* 0x0003e2000c101524 */
[----:B------:R-:W-:Y:S01]  /*a260*/  ISETP.GT.AND P5, PT, R3, RZ, P0 ;  /* 0x000000ff0300720c */ /* 0x000fe200007a4270 */
[-C--:B------:R-:W-:Y:S01]  /*a270*/  FMUL R25, R25, R104.reuse ;  /* 0x0000006819197220 */ /* 0x080fe20000400000 */
[----:B------:R-:W-:Y:S01]  /*a280*/  ISETP.GT.AND P4, PT, R3, RZ, P1 ;  /* 0x000000ff0300720c */ /* 0x000fe20000f84270 */
        /* <DEDUP_REMOVED lines=12> */
[----:B------:R-:W-:Y:S01]  /*a350*/  FMUL R31, R31, R104 ;  /* 0x000000681f1f7220 */ /* 0x000fe20000400000 */
[----:B------:R-:W-:Y:S01]  /*a360*/  F2FP.BF16.F32.PACK_AB R24, RZ, R24 ;  /* 0x00000018ff18723e */ /* 0x000fe200000010ff */
[----:B------:R1:W-:Y:S01]  /*a370*/  @P4 STG.E.U16 desc[UR36][R8.64+0x52], R69 ;  /* 0x0000524508004986 */ /* 0x0003e2000c101524 */
[----:B------:R-:W-:-:S02]  /*a380*/  ISETP.GT.AND P4, PT, R3, 0x8, P1 ;  /* 0x000000080300780c */ /* 0x000fc40000f84270 */
[----:B------:R-:W-:Y:S02]  /*a390*/  F2FP.BF16.F32.PACK_AB R25, RZ, R25 ;  /* 0x00000019ff19723e */ /* 0x000fe400000010ff */
[----:B------:R-:W-:Y:S02]  /*a3a0*/  F2FP.BF16.F32.PACK_AB R26, RZ, R26 ;  /* 0x0000001aff1a723e */ /* 0x000fe400000010ff */
[----:B------:R-:W-:Y:S02]  /*a3b0*/  F2FP.BF16.F32.PACK_AB R27, RZ, R27 ;  /* 0x0000001bff1b723e */ /* 0x000fe400000010ff */
[----:B------:R-:W-:Y:S01]  /*a3c0*/  F2FP.BF16.F32.PACK_AB R28, RZ, R28 ;  /* 0x0000001cff1c723e */ /* 0x000fe200000010ff */
[----:B------:R1:W-:Y:S01]  /*a3d0*/  @P5 STG.E.U16 desc[UR36][R10.64+0x50], R70 ;  /* 0x000050460a005986 */ /* 0x0003e2000c101524 */
[C---:B------:R-:W-:Y:S02]  /*a3e0*/  ISETP.GT.AND P5, PT, R3.reuse, 0x80, P3 ;  /* 0x000000800300780c */ /* 0x040fe40001fa4270 */
[C---:B------:R-:W-:Y:S01]  /*a3f0*/  ISETP.GT.AND P3, PT, R3.reuse, 0x88, P3 ;  /* 0x000000880300780c */ /* 0x040fe20001f64270 */
[----:B------:R1:W-:Y:S01]  /*a400*/  @P4 STG.E.U16 desc[UR36][R10.64+0x52], R71 ;  /* 0x000052470a004986 */ /* 0x0003e2000c101524 */
[----:B------:R-:W-:-:S02]  /*a410*/  ISETP.GT.AND P4, PT, R3, 0x80, P2 ;  /* 0x000000800300780c */ /* 0x000fc40001784270 */
[C---:B------:R-:W-:Y:S02]  /*a420*/  ISETP.GT.AND P2, PT, R3.reuse, 0x88, P2 ;  /* 0x000000880300780c */ /* 0x040fe40001744270 */
[----:B------:R-:W-:Y:S02]  /*a430*/  F2FP.BF16.F32.PACK_AB R29, RZ, R29 ;  /* 0x0000001dff1d723e */ /* 0x000fe400000010ff */
[----:B------:R-:W-:Y:S02]  /*a440*/  F2FP.BF16.F32.PACK_AB R30, RZ, R30 ;  /* 0x0000001eff1e723e */ /* 0x000fe400000010ff */
[----:B------:R-:W-:Y:S01]  /*a450*/  F2FP.BF16.F32.PACK_AB R31, RZ, R31 ;  /* 0x0000001fff1f723e */ /* 0x000fe200000010ff */
[----:B------:R1:W-:Y:S04]  /*a460*/  @P5 STG.E.U16 desc[UR36][R4.64+0x40], R56 ;  /* 0x0000403804005986 */ /* 0x0003e8000c101524 */
[----:B------:R1:W-:Y:S01]  /*a470*/  @P4 STG.E.U16 desc[UR36][R4.64+0x42], R57 ;  /* 0x0000423904004986 */ /* 0x0003e2000c101524 */
[----:B------:R-:W-:-:S02]  /*a480*/  ISETP.GT.AND P4, PT, R3, 0x80, P0 ;  /* 0x000000800300780c */ /* 0x000fc40000784270 */
[C---:B------:R-:W-:Y:S01]  /*a490*/  ISETP.GT.AND P0, PT, R3.reuse, 0x88, P0 ;  /* 0x000000880300780c */ /* 0x040fe20000704270 */
[----:B------:R1:W-:Y:S01]  /*a4a0*/  @P3 STG.E.U16 desc[UR36][R12.64+0x40], R58 ;  /* 0x0000403a0c003986 */ /* 0x0003e2000c101524 */
[C---:B------:R-:W-:Y:S02]  /*a4b0*/  ISETP.GT.AND P3, PT, R3.reuse, 0x80, P1 ;  /* 0x000000800300780c */ /* 0x040fe40000f64270 */
[----:B------:R-:W-:Y:S01]  /*a4c0*/  ISETP.GT.AND P1, PT, R3, 0x88, P1 ;  /* 0x000000880300780c */ /* 0x000fe20000f24270 */
[----:B------:R1:W-:Y:S01]  /*a4d0*/  @P2 STG.E.U16 desc[UR36][R12.64+0x42], R59 ;  /* 0x0000423b0c002986 */ /* 0x0003e2000c101524 */
[----:B------:R-:W-:-:S05]  /*a4e0*/  ISETP.GT.AND P2, PT, R6, 0x31, PT ;  /* 0x000000310600780c */ /* 0x000fca0003f44270 */
[----:B------:R1:W-:Y:S01]  /*a4f0*/  @P4 STG.E.U16 desc[UR36][R4.64+0x50], R60 ;  /* 0x0000503c04004986 */ /* 0x0003e2000c101524 */
[----:B------:R-:W-:-:S03]  /*a500*/  ISETP.GT.AND P4, PT, R3, RZ, P2 ;  /* 0x000000ff0300720c */ /* 0x000fc60001784270 */
[----:B------:R1:W-:Y:S01]  /*a510*/  @P3 STG.E.U16 desc[UR36][R4.64+0x52], R61 ;  /* 0x0000523d04003986 */ /* 0x0003e2000c101524 */
[----:B------:R-:W-:-:S03]  /*a520*/  ISETP.GT.AND P3, PT, R6, 0x30, PT ;  /* 0x000000300600780c */ /* 0x000fc60003f64270 */
[----:B------:R1:W-:Y:S01]  /*a530*/  @P0 STG.E.U16 desc[UR36][R12.64+0x50], R62 ;  /* 0x0000503e0c000986 */ /* 0x0003e2000c101524 */
[C---:B------:R-:W-:Y:S02]  /*a540*/  ISETP.GT.AND P0, PT, R3.reuse, RZ, P3 ;  /* 0x000000ff0300720c */ /* 0x040fe40001f04270 */
[C---:B------:R-:W-:Y:S01]  /*a550*/  ISETP.GT.AND P5, PT, R3.reuse, 0x8, P3 ;  /* 0x000000080300780c */ /* 0x040fe20001fa4270 */
[----:B------:R1:W-:Y:S01]  /*a560*/  @P1 STG.E.U16 desc[UR36][R12.64+0x52], R63 ;  /* 0x0000523f0c001986 */ /* 0x0003e2000c101524 */
[----:B------:R-:W-:-:S03]  /*a570*/  ISETP.GT.AND P1, PT, R3, 0x8, P2 ;  /* 0x000000080300780c */ /* 0x000fc60001724270 */
[----:B------:R1:W-:Y:S06]  /*a580*/  @P4 STG.E.U16 desc[UR36][R8.64+0x62], R49 ;  /* 0x0000623108004986 */ /* 0x0003ec000c101524 */
[----:B------:R1:W-:Y:S01]  /*a590*/  @P0 STG.E.U16 desc[UR36][R8.64+0x60], R48 ;  /* 0x0000603008000986 */ /* 0x0003e2000c101524 */
[----:B------:R-:W-:-:S03]  /*a5a0*/  ISETP.GT.AND P0, PT, R6, 0x38, PT ;  /* 0x000000380600780c */ /* 0x000fc60003f04270 */
[----:B------:R1:W-:Y:S01]  /*a5b0*/  @P1 STG.E.U16 desc[UR36][R10.64+0x62], R51 ;  /* 0x000062330a001986 */ /* 0x0003e2000c101524 */
[----:B------:R-:W-:-:S03]  /*a5c0*/  ISETP.GT.AND P1, PT, R6, 0x39, PT ;  /* 0x000000390600780c */ /* 0x000fc60003f24270 */
[----:B------:R1:W-:Y:S01]  /*a5d0*/  @P5 STG.E.U16 desc[UR36][R10.64+0x60], R50 ;  /* 0x000060320a005986 */ /* 0x0003e2000c101524 */
[C---:B------:R-:W-:Y:S02]  /*a5e0*/  ISETP.GT.AND P5, PT, R3.reuse, RZ, P0 ;  /* 0x000000ff0300720c */ /* 0x040fe400007a4270 */
[----:B------:R-:W-:-:S11]  /*a5f0*/  ISETP.GT.AND P4, PT, R3, RZ, P1 ;  /* 0x000000ff0300720c */ /* 0x000fd60000f84270 */
[----:B------:R1:W-:Y:S01]  /*a600*/  @P5 STG.E.U16 desc[UR36][R8.64+0x70], R52 ;  /* 0x0000703408005986 */ /* 0x0003e2000c101524 */
[----:B------:R-:W-:-:S03]  /*a610*/  ISETP.GT.AND P5, PT, R3, 0x8, P0 ;  /* 0x000000080300780c */ /* 0x000fc600007a4270 */
[----:B------:R1:W-:Y:S01]  /*a620*/  @P4 STG.E.U16 desc[UR36][R8.64+0x72], R53 ;  /* 0x0000723508004986 */ /* 0x0003e2000c101524 */
[----:B------:R-:W-:-:S09]  /*a630*/  ISETP.GT.AND P4, PT, R3, 0x8, P1 ;  /* 0x000000080300780c */ /* 0x000fd20000f84270 */
[----:B------:R1:W-:Y:S01]  /*a640*/  @P5 STG.E.U16 desc[UR36][R10.64+0x70], R54 ;  /* 0x000070360a005986 */ /* 0x0003e2000c101524 */
[C---:B------:R-:W-:Y:S02]  /*a650*/  ISETP.GT.AND P5, PT, R3.reuse, 0x80, P3 ;  /* 0x000000800300780c */ /* 0x040fe40001fa4270 */
[C---:B------:R-:W-:Y:S01]  /*a660*/  ISETP.GT.AND P3, PT, R3.reuse, 0x88, P3 ;  /* 0x000000880300780c */ /* 0x040fe20001f64270 */
[----:B------:R1:W-:Y:S01]  /*a670*/  @P4 STG.E.U16 desc[UR36][R10.64+0x72], R55 ;  /* 0x000072370a004986 */ /* 0x0003e2000c101524 */
[C---:B------:R-:W-:Y:S02]  /*a680*/  ISETP.GT.AND P4, PT, R3.reuse, 0x80, P2 ;  /* 0x000000800300780c */ /* 0x040fe40001784270 */
[----:B------:R-:W-:-:S07]  /*a690*/  ISETP.GT.AND P2, PT, R3, 0x88, P2 ;  /* 0x000000880300780c */ /* 0x000fce0001744270 */
[----:B------:R1:W-:Y:S04]  /*a6a0*/  @P5 STG.E.U16 desc[UR36][R4.64+0x60], R40 ;  /* 0x0000602804005986 */ /* 0x0003e8000c101524 */
[----:B------:R1:W-:Y:S01]  /*a6b0*/  @P4 STG.E.U16 desc[UR36][R4.64+0x62], R41 ;  /* 0x0000622904004986 */ /* 0x0003e2000c101524 */
[C---:B------:R-:W-:Y:S02]  /*a6c0*/  ISETP.GT.AND P4, PT, R3.reuse, 0x80, P0 ;  /* 0x000000800300780c */ /* 0x040fe40000784270 */
[C---:B------:R-:W-:Y:S01]  /*a6d0*/  ISETP.GT.AND P0, PT, R3.reuse, 0x88, P0 ;  /* 0x000000880300780c */ /* 0x040fe20000704270 */
[----:B------:R1:W-:Y:S01]  /*a6e0*/  @P3 STG.E.U16 desc[UR36][R12.64+0x60], R42 ;  /* 0x0000602a0c003986 */ /* 0x0003e2000c101524 */
[C---:B------:R-:W-:Y:S02]  /*a6f0*/  ISETP.GT.AND P3, PT, R3.reuse, 0x80, P1 ;  /* 0x000000800300780c */ /* 0x040fe40000f64270 */
[----:B------:R-:W-:Y:S01]  /*a700*/  ISETP.GT.AND P1, PT, R3, 0x88, P1 ;  /* 0x000000880300780c */ /* 0x000fe20000f24270 */
[----:B------:R1:W-:Y:S06]  /*a710*/  @P2 STG.E.U16 desc[UR36][R12.64+0x62], R43 ;  /* 0x0000622b0c002986 */ /* 0x0003ec000c101524 */
[----:B------:R1:W-:Y:S04]  /*a720*/  @P4 STG.E.U16 desc[UR36][R4.64+0x70], R44 ;  /* 0x0000702c04004986 */ /* 0x0003e8000c101524 */
[----:B------:R1:W-:Y:S01]  /*a730*/  @P3 STG.E.U16 desc[UR36][R4.64+0x72], R45 ;  /* 0x0000722d04003986 */ /* 0x0003e2000c101524 */
[----:B------:R-:W-:-:S03]  /*a740*/  ISETP.GT.AND P3, PT, R6, 0x40, PT ;  /* 0x000000400600780c */ /* 0x000fc60003f64270 */
[----:B------:R1:W-:Y:S01]  /*a750*/  @P0 STG.E.U16 desc[UR36][R12.64+0x70], R46 ;  /* 0x0000702e0c000986 */ /* 0x0003e2000c101524 */
[----:B------:R-:W-:Y:S02]  /*a760*/  ISETP.GT.AND P0, PT, R6, 0x41, PT ;  /* 0x000000410600780c */ /* 0x000fe40003f04270 */
[C---:B------:R-:W-:Y:S01]  /*a770*/  ISETP.GT.AND P4, PT, R3.reuse, 0x8, P3 ;  /* 0x000000080300780c */ /* 0x040fe20001f84270 */
[----:B------:R1:W-:Y:S01]  /*a780*/  @P1 STG.E.U16 desc[UR36][R12.64+0x72], R47 ;  /* 0x0000722f0c001986 */ /* 0x0003e2000c101524 */
[C---:B------:R-:W-:Y:S02]  /*a790*/  ISETP.GT.AND P1, PT, R3.reuse, RZ, P3 ;  /* 0x000000ff0300720c */ /* 0x040fe40001f24270 */
[C---:B------:R-:W-:Y:S02]  /*a7a0*/  ISETP.GT.AND P2, PT, R3.reuse, RZ, P0 ;  /* 0x000000ff0300720c */ /* 0x040fe40000744270 */
[----:B------:R-:W-:-:S09]  /*a7b0*/  ISETP.GT.AND P5, PT, R3, 0x8, P0 ;  /* 0x000000080300780c */ /* 0x000fd200007a4270 */
[----:B------:R1:W-:Y:S01]  /*a7c0*/  @P1 STG.E.U16 desc[UR36][R8.64+0x80], R32 ;  /* 0x0000802008001986 */ /* 0x0003e2000c101524 */
[----:B------:R-:W-:-:S03]  /*a7d0*/  ISETP.GT.AND P1, PT, R6, 0x48, PT ;  /* 0x000000480600780c */ /* 0x000fc60003f24270 */
[----:B------:R1:W-:Y:S01]  /*a7e0*/  @P2 STG.E.U16 desc[UR36][R8.64+0x82], R33 ;  /* 0x0000822108002986 */ /* 0x0003e2000c101524 */
[----:B------:R-:W-:-:S03]  /*a7f0*/  ISETP.GT.AND P2, PT, R6, 0x49, PT ;  /* 0x000000490600780c */ /* 0x000fc60003f44270 */
[----:B------:R1:W-:Y:S01]  /*a800*/  @P4 STG.E.U16 desc[UR36][R10.64+0x80], R34 ;  /* 0x000080220a004986 */ /* 0x0003e2000c101524 */
[----:B------:R-:W-:-:S03]  /*a810*/  ISETP.GT.AND P4, PT, R3, RZ, P2 ;  /* 0x000000ff0300720c */ /* 0x000fc60001784270 */
[----:B------:R1:W-:Y:S01]  /*a820*/  @P5 STG.E.U16 desc[UR36][R10.64+0x82], R35 ;  /* 0x000082230a005986 */ /* 0x0003e2000c101524 */
[----:B------:R-:W-:-:S09]  /*a830*/  ISETP.GT.AND P5, PT, R3, RZ, P1 ;  /* 0x000000ff0300720c */ /* 0x000fd20000fa4270 */
        /* <DEDUP_REMOVED lines=10> */
[----:B------:R1:W-:Y:S01]  /*a8e0*/  @P4 STG.E.U16 desc[UR36][R4.64+0x80], R24 ;  /* 0x0000801804004986 */ /* 0x0003e2000c101524 */
[C---:B------:R-:W-:Y:S02]  /*a8f0*/  ISETP.GT.AND P4, PT, R3.reuse, 0x80, P1 ;  /* 0x000000800300780c */ /* 0x040fe40000f84270 */
[C---:B------:R-:W-:Y:S01]  /*a900*/  ISETP.GT.AND P1, PT, R3.reuse, 0x88, P1 ;  /* 0x000000880300780c */ /* 0x040fe20000f24270 */
[----:B------:R1:W-:Y:S01]  /*a910*/  @P5 STG.E.U16 desc[UR36][R4.64+0x82], R25 ;  /* 0x0000821904005986 */ /* 0x0003e2000c101524 */
[C---:B------:R-:W-:Y:S02]  /*a920*/  ISETP.GT.AND P5, PT, R3.reuse, 0x80, P2 ;  /* 0x000000800300780c */ /* 0x040fe400017a4270 */
[----:B------:R-:W-:Y:S01]  /*a930*/  ISETP.GT.AND P2, PT, R3, 0x88, P2 ;  /* 0x000000880300780c */ /* 0x000fe20001744270 */
[----:B------:R1:W-:Y:S04]  /*a940*/  @P3 STG.E.U16 desc[UR36][R12.64+0x80], R26 ;  /* 0x0000801a0c003986 */ /* 0x0003e8000c101524 */
[----:B------:R1:W-:Y:S04]  /*a950*/  @P0 STG.E.U16 desc[UR36][R12.64+0x82], R27 ;  /* 0x0000821b0c000986 */ /* 0x0003e8000c101524 */
[----:B------:R1:W-:Y:S04]  /*a960*/  @P4 STG.E.U16 desc[UR36][R4.64+0x90], R28 ;  /* 0x0000901c04004986 */ /* 0x0003e8000c101524 */
[----:B------:R1:W-:Y:S04]  /*a970*/  @P5 STG.E.U16 desc[UR36][R4.64+0x92], R29 ;  /* 0x0000921d04005986 */ /* 0x0003e8000c101524 */
[----:B------:R1:W-:Y:S04]  /*a980*/  @P1 STG.E.U16 desc[UR36][R12.64+0x90], R30 ;  /* 0x0000901e0c001986 */ /* 0x0003e8000c101524 */
[----:B------:R1:W-:Y:S02]  /*a990*/  @P2 STG.E.U16 desc[UR36][R12.64+0x92], R31 ;  /* 0x0000921f0c002986 */ /* 0x0003e4000c101524 */
.L_x_190:
[----:B------:R-:W-:Y:S05]  /*a9a0*/  BSYNC B0 ;  /* 0x0000000000007941 */ /* 0x000fea0003800000 */
.L_x_34:
[----:B------:R-:W-:Y:S01]  /*a9b0*/  ULDC UR4, c[0x0][0xc] ;  /* 0x0000030000047ab9 */ /* 0x000fe20000000800 */
[----:B------:R-:W-:Y:S01]  /*a9c0*/  ULDC UR5, c[0x0][0x10] ;  /* 0x0000040000057ab9 */ /* 0x000fe20000000800 */
[----:B------:R-:W2:Y:S01]  /*a9d0*/  LDC R3, c[0x0][0x14] ;  /* 0x00000500ff037b82 */ /* 0x000ea20000000800 */
[----:B------:R-:W-:Y:S01]  /*a9e0*/  UIMAD.WIDE.U32 UR4, UR4, UR5, URZ ;  /* 0x00000005040472a5 */ /* 0x000fe2000f8e003f */
[----:B------:R-:W-:Y:S02]  /*a9f0*/  IMAD.MOV.U32 R108, RZ, RZ, -0x1 ;  /* 0xffffffffff6c7424 */ /* 0x000fe400078e00ff */
[----:B------:R-:W-:-:S03]  /*aa00*/  IMAD.MOV.U32 R105, RZ, RZ, -0x1 ;  /* 0xffffffffff697424 */ /* 0x000fc600078e00ff */
[----:B--2---:R-:W-:-:S04]  /*aa10*/  IMAD.WIDE.U32 R16, R3, UR4, R16 ;  /* 0x0000000403107c25 */ /* 0x004fc8000f8e0010 */
[----:B------:R-:W-:Y:S01]  /*aa20*/  IMAD R3, R3, UR5, RZ ;  /* 0x0000000503037c24 */ /* 0x000fe2000f8e02ff */
[----:B------:R-:W-:Y:S02]  /*aa30*/  ULDC.64 UR4, c[0x0][0x650] ;  /* 0x0001940000047ab9 */ /* 0x000fe40000000a00 */
[----:B------:R-:W-:Y:S01]  /*aa40*/  ISETP.GE.U32.AND P0, PT, R16, UR4, PT ;  /* 0x0000000410007c0c */ /* 0x000fe2000bf06070 */
[--C-:B------:R-:W-:Y:S01]  /*aa50*/  IMAD.IADD R17, R17, 0x1, R3.reuse ;  /* 0x0000000111117824 */ /* 0x100fe200078e0203 */
[----:B------:R-:W-:-:S04]  /*aa60*/  PRMT R3, RZ, 0x7610, R3 ;  /* 0x00007610ff037816 */ /* 0x000fc80000000003 */
[----:B------:R-:W-:-:S13]  /*aa70*/  ISETP.GE.U32.AND.EX P0, PT, R17, UR5, PT, P0 ;  /* 0x0000000511007c0c */ /* 0x000fda000bf06100 */
[----:B------:R-:W-:Y:S05]  /*aa80*/  @P0 BRA `(.L_x_191) ;  /* 0x0000000400640947 */ /* 0x000fea0003800000 */
[----:B-1-3--:R-:W1:Y:S01]  /*aa90*/  S2R R12, SR_CTAID.X ;  /* 0x00000000000c7919 */ /* 0x00ae620000002500 */
[----:B0-----:R-:W0:Y:S01]  /*aaa0*/  LDC.64 R10, c[0x0][0x628] ;  /* 0x00018a00ff0a7b82 */ /* 0x001e220000000a00 */
[----:B------:R-:W-:Y:S01]  /*aab0*/  ULDC UR4, c[0x0][0x150] ;  /* 0x0000540000047ab9 */ /* 0x000fe20000000800 */
[----:B------:R-:W-:Y:S01]  /*aac0*/  IMAD.MOV.U32 R8, RZ, RZ, R16 ;  /* 0x000000ffff087224 */ /* 0x000fe200078e0010 */
[----:B------:R-:W2:Y:S01]  /*aad0*/  S2R R24, SR_CTAID.Y ;  /* 0x0000000000187919 */ /* 0x000ea20000002600 */
[----:B------:R-:W-:-:S04]  /*aae0*/  IMAD.MOV.U32 R9, RZ, RZ, R17 ;  /* 0x000000ffff097224 */ /* 0x000fc800078e0011 */
[----:B------:R-:W3:Y:S08]  /*aaf0*/  LDC R21, c[0x0][0x144] ;  /* 0x00005100ff157b82 */ /* 0x000ef00000000800 */
[----:B------:R-:W2:Y:S08]  /*ab00*/  LDC R0, c[0x0][0x630] ;  /* 0x00018c00ff007b82 */ /* 0x000eb00000000800 */
[----:B----4-:R-:W4:Y:S01]  /*ab10*/  LDC.64 R14, c[0x0][0x620] ;  /* 0x00018800ff0e7b82 */ /* 0x010f220000000a00 */
[----:B0-----:R-:W-:-:S04]  /*ab20*/  ISETP.NE.U32.AND P0, PT, R10, RZ, PT ;  /* 0x000000ff0a00720c */ /* 0x001fc80003f05070 */
[----:B------:R-:W-:Y:S02]  /*ab30*/  ISETP.NE.AND.EX P0, PT, R11, RZ, PT, P0 ;  /* 0x000000ff0b00720c */ /* 0x000fe40003f05300 */
[----:B-1----:R-:W-:-:S05]  /*ab40*/  I2FP.F32.U32 R3, R12 ;  /* 0x0000000c00037245 */ /* 0x002fca0000201000 */
[----:B------:R-:W-:-:S04]  /*ab50*/  FMUL R3, R3, UR4 ;  /* 0x0000000403037c20 */ /* 0x000fc80008400000 */
[----:B------:R0:W1:Y:S02]  /*ab60*/  F2I.U32.TRUNC.NTZ R20, R3 ;  /* 0x0000000300147305 */ /* 0x000064000020f000 */
[----:B--23--:R-:W-:Y:S05]  /*ab70*/  @!P0 BRA `(.L_x_192) ;  /* 0x0000000000288947 */ /* 0x00cfea0003800000 */
[----:B0-----:R-:W0:Y:S02]  /*ab80*/  LDC R3, c[0x0][0x634] ;  /* 0x00018d00ff037b82 */ /* 0x001e240000000800 */
        /* <DEDUP_REMOVED lines=9> */
.L_x_192:
[----:B------:R-:W2:Y:S01]  /*ac20*/  LDC.64 R28, c[0x0][0x640] ;  /* 0x00019000ff1c7b82 */ /* 0x000ea20000000a00 */
[-CC-:B------:R-:W-:Y:S01]  /*ac30*/  SHF.R.U64 R105, R8, R0.reuse, R9.reuse ;  /* 0x0000000008697219 */ /* 0x180fe20000001209 */
[----:B-1----:R-:W-:Y:S01]  /*ac40*/  IMAD.MOV R20, RZ, RZ, -R20 ;  /* 0x000000ffff147224 */ /* 0x002fe200078e0a14 */
[----:B------:R-:W-:Y:S01]  /*ac50*/  SHF.R.U32.HI R0, RZ, R0, R9 ;  /* 0x00000000ff007219 */ /* 0x000fe20000011609 */
[----:B------:R-:W-:Y:S01]  /*ac60*/  ULDC UR4, c[0x0][0x154] ;  /* 0x0000550000047ab9 */ /* 0x000fe20000000800 */
[----:B0-----:R-:W-:Y:S01]  /*ac70*/  IADD3 R3, P0, RZ, -R105, RZ ;  /* 0x80000069ff037210 */ /* 0x001fe20007f1e0ff */
[----:B------:R-:W-:Y:S02]  /*ac80*/  IMAD R21, R21, R20, R12 ;  /* 0x0000001415157224 */ /* 0x000fe400078e020c */
[----:B------:R-:W0:Y:S01]  /*ac90*/  LDC R6, c[0x0][0x618] ;  /* 0x00018600ff067b82 */ /* 0x000e220000000800 */
[----:B------:R-:W-:Y:S02]  /*aca0*/  IMAD.MOV.U32 R7, RZ, RZ, 0x1 ;  /* 0x00000001ff077424 */ /* 0x000fe400078e00ff */
[----:B------:R-:W-:-:S04]  /*acb0*/  IMAD.X R5, RZ, RZ, ~R0, P0 ;  /* 0x000000ffff057224 */ /* 0x000fc800000e0e00 */
[-C--:B----4-:R-:W-:Y:S01]  /*acc0*/  IMAD R0, R5, R14.reuse, RZ ;  /* 0x0000000e05007224 */ /* 0x090fe200078e02ff */
[----:B------:R-:W1:Y:S01]  /*acd0*/  LDC R8, c[0x0][0x608] ;  /* 0x00018200ff087b82 */ /* 0x000e620000000800 */
[----:B------:R-:W-:-:S04]  /*ace0*/  IMAD.WIDE.U32 R4, R3, R14, R16 ;  /* 0x0000000e03047225 */ /* 0x000fc800078e0010 */
[----:B------:R-:W-:Y:S01]  /*acf0*/  IMAD R3, R3, R15, R0 ;  /* 0x0000000f03037224 */ /* 0x000fe200078e0200 */
[----:B------:R-:W-:Y:S02]  /*ad00*/  I2FP.F32.U32 R0, R24 ;  /* 0x0000001800007245 */ /* 0x000fe40000201000 */
[----:B------:R-:W3:Y:S01]  /*ad10*/  LDC R26, c[0x0][0x658] ;  /* 0x00019600ff1a7b82 */ /* 0x000ee20000000800 */
[----:B------:R-:W-:Y:S01]  /*ad20*/  IMAD.IADD R3, R5, 0x1, R3 ;  /* 0x0000000105037824 */ /* 0x000fe200078e0203 */
[----:B--2---:R-:W-:Y:S01]  /*ad30*/  ISETP.NE.U32.AND P0, PT, R28, RZ, PT ;  /* 0x000000ff1c00720c */ /* 0x004fe20003f05070 */
[----:B------:R-:W-:Y:S01]  /*ad40*/  FMUL R0, R0, UR4 ;  /* 0x0000000400007c20 */ /* 0x000fe20008400000 */
[----:B------:R-:W-:Y:S02]  /*ad50*/  IMAD.MOV.U32 R5, RZ, RZ, -0x1 ;  /* 0xffffffffff057424 */ /* 0x000fe400078e00ff */
[----:B------:R-:W-:Y:S01]  /*ad60*/  ISETP.NE.AND.EX P0, PT, R29, RZ, PT, P0 ;  /* 0x000000ff1d00720c */ /* 0x000fe20003f05300 */
[----:B------:R2:W4:Y:S01]  /*ad70*/  F2I.U32.TRUNC.NTZ R13, R0 ;  /* 0x00000000000d7305 */ /* 0x000522000020f000 */
[----:B------:R-:W2:Y:S01]  /*ad80*/  LDC R15, c[0x0][0x148] ;  /* 0x00005200ff0f7b82 */ /* 0x000ea20000000800 */
[----:B0-----:R-:W-:-:S02]  /*ad90*/  SHF.R.U64 R12, R4, R6, R3 ;  /* 0x00000006040c7219 */ /* 0x001fc40000001203 */
[----:B------:R-:W-:-:S05]  /*ada0*/  SHF.R.U32.HI R3, RZ, R6, R3 ;  /* 0x00000006ff037219 */ /* 0x000fca0000011603 */
[----:B------:R-:W0:Y:S01]  /*adb0*/  LDC R20, c[0x0][0x600] ;  /* 0x00018000ff147b82 */ /* 0x000e220000000800 */
[-CC-:B-1----:R-:W-:Y:S02]  /*adc0*/  SHF.R.U64 R10, R12, R8.reuse, R3.reuse ;  /* 0x000000080c0a7219 */ /* 0x182fe40000001203 */
[----:B------:R-:W-:-:S05]  /*add0*/  SHF.R.U32.HI R3, RZ, R8, R3 ;  /* 0x00000008ff037219 */ /* 0x000fca0000011603 */
[----:B------:R-:W1:Y:S01]  /*ade0*/  LDC R27, c[0x0][0x648] ;  /* 0x00019200ff1b7b82 */ /* 0x000e620000000800 */
[-C--:B---3--:R-:W-:Y:S02]  /*adf0*/  SHF.L.U32 R4, R5, R26.reuse, RZ ;  /* 0x0000001a05047219 */ /* 0x088fe400000006ff */
[-CC-:B------:R-:W-:Y:S02]  /*ae00*/  SHF.R.U64 R14, R10, R26.reuse, R3.reuse ;  /* 0x0000001a0a0e7219 */ /* 0x180fe40000001203 */
[----:B------:R-:W-:Y:S02]  /*ae10*/  SHF.R.U32.HI R5, RZ, R26, R3 ;  /* 0x0000001aff057219 */ /* 0x000fe40000011603 */
[----:B------:R-:W-:Y:S01]  /*ae20*/  LOP3.LUT R25, RZ, R4, RZ, 0x33, !PT ;  /* 0x00000004ff197212 */ /* 0x000fe200078e33ff */
[----:B------:R-:W3:Y:S01]  /*ae30*/  LDC R30, c[0x0][0x638] ;  /* 0x00018e00ff1e7b82 */ /* 0x000ee20000000800 */
[----:B------:R-:W-:Y:S01]  /*ae40*/  SHF.L.U32 R26, R7, R26, RZ ;  /* 0x0000001a071a7219 */ /* 0x000fe200000006ff */
[----:B------:R-:W-:-:S06]  /*ae50*/  IMAD.MOV.U32 R4, RZ, RZ, R14 ;  /* 0x000000ffff047224 */ /* 0x000fcc00078e000e */
[----:B------:R-:W0:Y:S01]  /*ae60*/  LDC R31, c[0x0][0x610] ;  /* 0x00018400ff1f7b82 */ /* 0x000e220000000800 */
[----:B----4-:R-:W-:Y:S05]  /*ae70*/  @!P0 BRA `(.L_x_193) ;  /* 0x0000000000288947 */ /* 0x010fea0003800000 */
        /* <DEDUP_REMOVED lines=10> */
.L_x_193:
[----:B------:R-:W-:Y:S01]  /*af20*/  ISETP.NE.AND P0, PT, R2, 0x1, PT ;  /* 0x000000010200780c */ /* 0x000fe20003f05270 */
[----:B0-----:R-:W-:Y:S01]  /*af30*/  VIADD R7, R20, 0xffffffff ;  /* 0xffffffff14077836 */ /* 0x001fe20000000000 */
[----:B-12---:R-:W-:Y:S01]  /*af40*/  SHF.R.U64 R0, R4, R27, R5 ;  /* 0x0000001b04007219 */ /* 0x006fe20000001205 */
[----:B------:R-:W-:Y:S01]  /*af50*/  IMAD.MOV R13, RZ, RZ, -R13 ;  /* 0x000000ffff0d7224 */ /* 0x000fe200078e0a0d */
[----:B------:R-:W-:Y:S01]  /*af60*/  LOP3.LUT R5, R10, R25, RZ, 0xc0, !PT ;  /* 0x000000190a057212 */ /* 0x000fe200078ec0ff */
[----:B------:R-:W-:Y:S01]  /*af70*/  IMAD.MOV.U32 R4, RZ, RZ, 0x1 ;  /* 0x00000001ff047424 */ /* 0x000fe200078e00ff */
[----:B------:R-:W-:Y:S01]  /*af80*/  LOP3.LUT R12, R12, R7, RZ, 0xc0, !PT ;  /* 0x000000070c0c7212 */ /* 0x000fe200078ec0ff */
[----:B------:R-:W-:Y:S02]  /*af90*/  IMAD.MOV R3, RZ, RZ, -R0 ;  /* 0x000000ffff037224 */ /* 0x000fe400078e0a00 */
[----:B------:R-:W-:Y:S02]  /*afa0*/  IMAD R0, R26, R0, R5 ;  /* 0x000000001a007224 */ /* 0x000fe400078e0205 */
[----:B---3--:R-:W-:-:S02]  /*afb0*/  IMAD R3, R3, R30, R14 ;  /* 0x0000001e03037224 */ /* 0x008fc400078e020e */
[----:B------:R-:W-:Y:S02]  /*afc0*/  @P0 IMAD R21, R15, R13, R24 ;  /* 0x0000000d0f150224 */ /* 0x000fe400078e0218 */
[----:B------:R-:W-:Y:S01]  /*afd0*/  IMAD R5, R3, R20, R12 ;  /* 0x0000001403057224 */ /* 0x000fe200078e020c */
[----:B------:R-:W-:Y:S01]  /*afe0*/  PRMT R3, R4, 0x7610, R3 ;  /* 0x0000761004037816 */ /* 0x000fe20000000003 */
[----:B------:R-:W-:-:S05]  /*aff0*/  IMAD R0, R0, R31, R21 ;  /* 0x0000001f00007224 */ /* 0x000fca00078e0215 */
[----:B------:R-:W-:Y:S02]  /*b000*/  SEL R108, R5, R0, !P0 ;  /* 0x00000000056c7207 */ /* 0x000fe40004000000 */
[----:B------:R-:W-:-:S07]  /*b010*/  SEL R0, R0, R5, !P0 ;  /* 0x0000000500007207 */ /* 0x000fce0004000000 */
.L_x_191:
[----:B------:R-:W-:Y:S01]  /*b020*/  LOP3.LUT P0, RZ, R3, 0xff, RZ, 0xc0, !PT ;  /* 0x000000ff03ff7812 */ /* 0x000fe2000780c0ff */
[----:B------:R-:W-:-:S12]  /*b030*/  IMAD.MOV.U32 R107, RZ, RZ, R0 ;  /* 0x000000ffff6b7224 */ /* 0x000fd800078e0000 */
[----:B------:R-:W-:Y:S05]  /*b040*/  @P0 BRA `(.L_x_194) ;  /* 0xffffff6000600947 */ /* 0x000fea000383ffff */
[----:B------:R-:W-:Y:S05]  /*b050*/  EXIT ;  /* 0x000000000000794d */ /* 0x000fea0003800000 */
.L_x_7:
[----:B0-----:R-:W-:Y:S01]  /*b060*/  ULDC.64 UR4, c[0x0][0x650] ;  /* 0x0001940000047ab9 */ /* 0x001fe20000000a00 */
        /* <DEDUP_REMOVED lines=25> */
.L_x_196:
[----:B------:R-:W0:Y:S01]  /*b200*/  LDC.64 R28, c[0x0][0x640] ;  /* 0x00019000ff1c7b82 */ /* 0x000e220000000a00 */
[-CC-:B------:R-:W-:Y:S01]  /*b210*/  SHF.R.U64 R22, R12, R6.reuse, R13.reuse ;  /* 0x000000060c167219 */ /* 0x180fe2000000120d */
[----:B------:R-:W-:Y:S01]  /*b220*/  IMAD.MOV.U32 R30, RZ, RZ, 0x1 ;  /* 0x00000001ff1e7424 */ /* 0x000fe200078e00ff */
[----:B------:R-:W-:Y:S02]  /*b230*/  SHF.R.U32.HI R6, RZ, R6, R13 ;  /* 0x00000006ff067219 */ /* 0x000fe4000001160d */
        /* <DEDUP_REMOVED lines=8> */
[----:B------:R-:W-:Y:S01]  /*b2c0*/  IMAD.IADD R9, R9, 0x1, R11 ;  /* 0x0000000109097824 */ /* 0x000fe200078e020b */
[----:B0-----:R-:W-:-:S04]  /*b2d0*/  ISETP.NE.U32.AND P0, PT, R28, RZ, PT ;  /* 0x000000ff1c00720c */ /* 0x001fc80003f05070 */
[----:B------:R-:W-:Y:S02]  /*b2e0*/  ISETP.NE.AND.EX P0, PT, R29, RZ, PT, P0 ;  /* 0x000000ff1d00720c */ /* 0x000fe40003f05300 */
[----:B------:R-:W0:Y:S01]  /*b2f0*/  LDC R20, c[0x0][0x600] ;  /* 0x00018000ff147b82 */ /* 0x000e220000000800 */
[-CC-:B-1----:R-:W-:Y:S01]  /*b300*/  SHF.R.U64 R14, R8, R10.reuse, R9.reuse ;  /* 0x0000000a080e7219 */ /* 0x182fe20000001209 */
[----:B------:R-:W-:Y:S01]  /*b310*/  IMAD.MOV.U32 R8, RZ, RZ, -0x1 ;  /* 0xffffffffff087424 */ /* 0x000fe200078e00ff */
[----:B------:R-:W-:-:S05]  /*b320*/  SHF.R.U32.HI R9, RZ, R10, R9 ;  /* 0x0000000aff097219 */ /* 0x000fca0000011609 */
[----:B------:R-:W1:Y:S01]  /*b330*/  LDC R24, c[0x0][0x648] ;  /* 0x00019200ff187b82 */ /* 0x000e620000000800 */
[-CC-:B--2---:R-:W-:Y:S02]  /*b340*/  SHF.R.U64 R23, R14, R12.reuse, R9.reuse ;  /* 0x0000000c0e177219 */ /* 0x184fe40000001209 */
[----:B------:R-:W-:-:S05]  /*b350*/  SHF.R.U32.HI R6, RZ, R12, R9 ;  /* 0x0000000cff067219 */ /* 0x000fca0000011609 */
[----:B------:R-:W2:Y:S01]  /*b360*/  LDC R26, c[0x0][0x638] ;  /* 0x00018e00ff1a7b82 */ /* 0x000ea20000000800 */
[-C--:B---3--:R-:W-:Y:S02]  /*b370*/  SHF.L.U32 R8, R8, R27.reuse, RZ ;  /* 0x0000001b08087219 */ /* 0x088fe400000006ff */
[-CC-:B------:R-:W-:Y:S02]  /*b380*/  SHF.R.U64 R25, R23, R27.reuse, R6.reuse ;  /* 0x0000001b17197219 */ /* 0x180fe40000001206 */
[----:B------:R-:W-:Y:S02]  /*b390*/  LOP3.LUT R32, RZ, R8, RZ, 0x33, !PT ;  /* 0x00000008ff207212 */ /* 0x000fe400078e33ff */
[----:B------:R-:W-:Y:S01]  /*b3a0*/  SHF.R.U32.HI R9, RZ, R27, R6 ;  /* 0x0000001bff097219 */ /* 0x000fe20000011606 */
[----:B------:R-:W3:Y:S01]  /*b3b0*/  LDC R31, c[0x0][0x610] ;  /* 0x00018400ff1f7b82 */ /* 0x000ee20000000800 */
[----:B------:R-:W-:Y:S01]  /*b3c0*/  IMAD.MOV.U32 R8, RZ, RZ, R25 ;  /* 0x000000ffff087224 */ /* 0x000fe200078e0019 */
[----:B------:R-:W-:Y:S06]  /*b3d0*/  @!P0 BRA `(.L_x_197) ;  /* 0x0000000000288947 */ /* 0x000fec0003800000 */
        /* <DEDUP_REMOVED lines=10> */
.L_x_197:
[----:B------:R-:W-:Y:S02]  /*b480*/  ISETP.NE.AND P0, PT, R2, 0x1, PT ;  /* 0x000000010200780c */ /* 0x000fe40003f05270 */
[----:B-1----:R-:W-:Y:S01]  /*b490*/  SHF.R.U64 R6, R8, R24, R9 ;  /* 0x0000001808067219 */ /* 0x002fe20000001209 */
[----:B0-----:R-:W-:Y:S01]  /*b4a0*/  VIADD R9, R20, 0xffffffff ;  /* 0xffffffff14097836 */ /* 0x001fe20000000000 */
[----:B------:R-:W-:Y:S02]  /*b4b0*/  SHF.L.U32 R30, R30, R27, RZ ;  /* 0x0000001b1e1e7219 */ /* 0x000fe400000006ff */
[----:B------:R-:W-:Y:S01]  /*b4c0*/  LOP3.LUT R5, R23, R32, RZ, 0xc0, !PT ;  /* 0x0000002017057212 */ /* 0x000fe200078ec0ff */
[----:B------:R-:W-:-:S04]  /*b4d0*/  IMAD.MOV R8, RZ, RZ, -R6 ;  /* 0x000000ffff087224 */ /* 0x000fc800078e0a06 */
[----:B------:R-:W-:Y:S01]  /*b4e0*/  IMAD R6, R30, R6, R5 ;  /* 0x000000061e067224 */ /* 0x000fe200078e0205 */
[----:B------:R-:W-:Y:S01]  /*b4f0*/  LOP3.LUT R5, R14, R9, RZ, 0xc0, !PT ;  /* 0x000000090e057212 */ /* 0x000fe200078ec0ff */
[----:B------:R-:W-:Y:S02]  /*b500*/  @P0 IMAD R3, R7, R21, R4 ;  /* 0x0000001507030224 */ /* 0x000fe400078e0204 */
[----:B--2---:R-:W-:Y:S02]  /*b510*/  IMAD R4, R8, R26, R25 ;  /* 0x0000001a08047224 */ /* 0x004fe400078e0219 */
[----:B---3--:R-:W-:Y:S02]  /*b520*/  IMAD R3, R6, R31, R3 ;  /* 0x0000001f06037224 */ /* 0x008fe400078e0203 */
[----:B------:R-:W-:Y:S02]  /*b530*/  IMAD R4, R4, R20, R5 ;  /* 0x0000001404047224 */ /* 0x000fe400078e0205 */
[----:B------:R-:W-:-:S02]  /*b540*/  IMAD.MOV.U32 R8, RZ, RZ, 0x1 ;  /* 0x00000001ff087424 */ /* 0x000fc400078e00ff */
[----:B------:R-:W-:Y:S01]  /*b550*/  IMAD.MOV.U32 R6, RZ, RZ, R22 ;  /* 0x000000ffff067224 */ /* 0x000fe200078e0016 */
[----:B------:R-:W-:Y:S02]  /*b560*/  SEL R20, R4, R3, !P0 ;  /* 0x0000000304147207 */ /* 0x000fe40004000000 */
[----:B------:R-:W-:-:S07]  /*b570*/  SEL R13, R3, R4, !P0 ;  /* 0x00000004030d7207 */ /* 0x000fce0004000000 */
.L_x_195:
[----:B------:R-:W-:-:S08]  /*b580*/  NOP ;  /* 0x0000000000007918 */ /* 0x000fd00000000000 */
[----:B------:R-:W0:-:S00]  /*b590*/  USETMAXREG.DEALLOC.CTAPOOL 0x28 ;  /* 0x00000028000079c8 */ /* 0x000e0000080e0500 */
[----:B0-----:R-:W-:-:S13]  /*b5a0*/  ISETP.NE.AND P0, PT, R0, RZ, PT ;  /* 0x000000ff0000720c */ /* 0x001fda0003f05270 */
[----:B------:R-:W-:Y:S05]  /*b5b0*/  @P0 EXIT ;  /* 0x000000000000094d */ /* 0x000fea0003800000 */
[----:B------:R-:W-:Y:S01]  /*b5c0*/  LOP3.LUT P0, RZ, R8, 0xff, RZ, 0xc0, !PT ;  /* 0x000000ff08ff7812 */ /* 0x000fe2000780c0ff */
[----:B------:R-:W-:Y:S02]  /*b5d0*/  IMAD.MOV.U32 R0, RZ, RZ, 0x1 ;  /* 0x00000001ff007424 */ /* 0x000fe400078e00ff */
[----:B------:R-:W-:-:S10]  /*b5e0*/  IMAD.MOV.U32 R3, RZ, RZ, RZ ;  /* 0x000000ffff037224 */ /* 0x000fd400078e00ff */
[----:B------:R-:W-:Y:S05]  /*b5f0*/  @!P0 BRA `(.L_x_198) ;  /* 0x0000000c006c8947 */ /* 0x000fea0003800000 */
[----:B------:R-:W0:Y:S01]  /*b600*/  LDC R0, c[0x0][0x28c] ;  /* 0x0000a300ff007b82 */ /* 0x000e220000000800 */
[----:B------:R-:W1:Y:S01]  /*b610*/  S2R R9, SR_CgaCtaId ;  /* 0x0000000000097919 */ /* 0x000e620000008800 */
[----:B------:R-:W-:Y:S01]  /*b620*/  ULDC UR5, c[0x0][0x658] ;  /* 0x0001960000057ab9 */ /* 0x000fe20000000800 */
[----:B------:R-:W-:Y:S01]  /*b630*/  UMOV UR7, 0xffffffff ;  /* 0xffffffff00077882 */ /* 0x000fe20000000000 */
[----:B------:R-:W-:Y:S01]  /*b640*/  ULDC UR6, c[0x0][0xc] ;  /* 0x0000030000067ab9 */ /* 0x000fe20000000800 */
[----:B------:R-:W-:Y:S01]  /*b650*/  USHF.L.U32 UR9, UR7, UR5, URZ ;  /* 0x0000000507097299 */ /* 0x000fe2000800063f */
[----:B------:R-:W-:Y:S01]  /*b660*/  BSSY B0, `(.L_x_198) ;  /* 0x00000d4000007945 */ /* 0x000fe20003800000 */
[----:B------:R-:W-:Y:S01]  /*b670*/  UMOV UR8, 0x1 ;  /* 0x0000000100087882 */ /* 0x000fe20000000000 */
[----:B------:R-:W-:Y:S01]  /*b680*/  ULDC UR7, c[0x0][0x10] ;  /* 0x0000040000077ab9 */ /* 0x000fe20000000800 */
[----:B------:R-:W-:Y:S01]  /*b690*/  USHF.L.U32 UR5, UR8, UR5, URZ ;  /* 0x0000000508057299 */ /* 0x000fe2000800063f */
[----:B------:R-:W-:Y:S01]  /*b6a0*/  IMAD.MOV.U32 R11, RZ, RZ, 0x1 ;  /* 0x00000001ff0b7424 */ /* 0x000fe200078e00ff */
[----:B------:R-:W-:Y:S01]  /*b6b0*/  UIMAD.WIDE.U32 UR6, UR6, UR7, URZ ;  /* 0x00000007060672a5 */ /* 0x000fe2000f8e003f */
[----:B------:R-:W-:Y:S01]  /*b6c0*/  LOP3.LUT R8, R19, 0x2, RZ, 0xfc, !PT ;  /* 0x0000000213087812 */ /* 0x000fe200078efcff */
[----:B------:R-:W-:Y:S01]  /*b6d0*/  ULDC UR8, c[0x0][0x14] ;  /* 0x0000050000087ab9 */ /* 0x000fe20000000800 */
[----:B------:R-:W-:Y:S01]  /*b6e0*/  ULDC UR4, c[0x0][0x600] ;  /* 0x0001800000047ab9 */ /* 0x000fe20000000800 */
[----:B------:R-:W-:-:S02]  /*b6f0*/  UIMAD.WIDE.U32 UR30, UR6, UR8, URZ ;  /* 0x00000008061e72a5 */ /* 0x000fc4000f8e003f */
[----:B------:R-:W-:Y:S02]  /*b700*/  UIMAD UR7, UR7, UR8, URZ ;  /* 0x00000008070772a4 */ /* 0x000fe4000f8e023f */
[----:B------:R-:W-:Y:S02]  /*b710*/  UIADD3 UR4, UR4, -0x1, URZ ;  /* 0xffffffff04047890 */ /* 0x000fe4000fffe03f */
[----:B------:R-:W-:Y:S02]  /*b720*/  ULOP3.LUT UR6, URZ, UR9, URZ, 0x33, !UPT ;  /* 0x000000093f067292 */ /* 0x000fe4000f8e333f */
[----:B------:R-:W-:Y:S01]  /*b730*/  UIADD3 UR7, UR31, UR7, URZ ;  /* 0x000000071f077290 */ /* 0x000fe2000fffe03f */
[----:B0-----:R-:W-:Y:S01]  /*b740*/  VIADD R0, R0, 0x7f ;  /* 0x0000007f00007836 */ /* 0x001fe20000000000 */
[----:B------:R-:W-:-:S04]  /*b750*/  ULDC.64 UR38, c[0x0][0x198] ;  /* 0x0000660000267ab9 */ /* 0x000fc80000000a00 */
[----:B------:R-:W-:-:S04]  /*b760*/  SHF.R.S32.HI R3, RZ, 0x1f, R0 ;  /* 0x0000001fff037819 */ /* 0x000fc80000011400 */
[----:B------:R-:W-:Y:S01]  /*b770*/  LEA.HI R3, R3, R0, RZ, 0x7 ;  /* 0x0000000003037211 */ /* 0x000fe200078f38ff */
[----:B------:R-:W-:Y:S01]  /*b780*/  IMAD.MOV.U32 R0, RZ, RZ, 0x1 ;  /* 0x00000001ff007424 */ /* 0x000fe200078e00ff */
[----:B-1----:R-:W-:Y:S02]  /*b790*/  LOP3.LUT R9, R9, 0x1, RZ, 0xc0, !PT ;  /* 0x0000000109097812 */ /* 0x002fe400078ec0ff */
[----:B------:R-:W-:Y:S01]  /*b7a0*/  SHF.R.S32.HI R10, RZ, 0x7, R3 ;  /* 0x00000007ff0a7819 */ /* 0x000fe20000011403 */
[----:B------:R-:W-:-:S04]  /*b7b0*/  IMAD.MOV.U32 R3, RZ, RZ, RZ ;  /* 0x000000ffff037224 */ /* 0x000fc800078e00ff */
[----:B------:R-:W-:-:S07]  /*b7c0*/  VIADD R12, R10, 0x1 ;  /* 0x000000010a0c7836 */ /* 0x000fce0000000000 */
.L_x_209:
[----:B------:R-:W-:-:S03]  /*b7d0*/  UMOV UR8, 0xffffffff ;  /* 0xffffffff00087882 */ /* 0x000fc60000000000 */
[----:B------:R-:W-:Y:S05]  /*b7e0*/  BRA.DIV UR8, `(.L_x_199) ;  /* 0x0000000e08b47947 */ /* 0x000fea000b800000 */
[----:B------:R-:W-:-:S13]  /*b7f0*/  ELECT P6, URZ, PT ;  /* 0x00000000003f782f */ /* 0x000fda00038c0000 */
.L_x_219:
[----:B------:R-:W0:Y:S01]  /*b800*/  LDC R4, c[0x0][0x28c] ;  /* 0x0000a300ff047b82 */ /* 0x000e220000000800 */
[----:B------:R-:W-:Y:S01]  /*b810*/  BSSY B1, `(.L_x_200) ;  /* 0x0000046000017945 */ /* 0x000fe20003800000 */
[----:B0-----:R-:W-:-:S13]  /*b820*/  ISETP.LT.OR P6, PT, R4, 0x1, !P6 ;  /* 0x000000010400780c */ /* 0x001fda00077c1670 */
[----:B------:R-:W-:Y:S05]  /*b830*/  @P6 BRA `(.L_x_201) ;  /* 0x00000004000c6947 */ /* 0x000fea0003800000 */
[----:B------:R-:W-:Y:S02]  /*b840*/  IMAD R20, R20, 0x2, R9 ;  /* 0x0000000214147824 */ /* 0x000fe400078e0209 */
[----:B------:R-:W-:Y:S02]  /*b850*/  IMAD R15, R13, 0xc0, RZ ;  /* 0x000000c00d0f7824 */ /* 0x000fe400078e02ff */
[----:B------:R-:W-:Y:S02]  /*b860*/  IMAD.MOV.U32 R22, RZ, RZ, RZ ;  /* 0x000000ffff167224 */ /* 0x000fe400078e00ff */
[----:B------:R-:W-:Y:S02]  /*b870*/  IMAD.MOV.U32 R4, RZ, RZ, R12 ;  /* 0x000000ffff047224 */ /* 0x000fe400078e000c */
[----:B------:R-:W-:Y:S02]  /*b880*/  IMAD.MOV.U32 R5, RZ, RZ, R0 ;  /* 0x000000ffff057224 */ /* 0x000fe400078e0000 */
[----:B------:R-:W-:-:S02]  /*b890*/  IMAD.MOV.U32 R14, RZ, RZ, R3 ;  /* 0x000000ffff0e7224 */ /* 0x000fc400078e0003 */
[----:B------:R-:W-:-:S07]  /*b8a0*/  IMAD R21, R20, 0x28, RZ ;  /* 0x0000002814157824 */ /* 0x000fce00078e02ff */
.L_x_204:
[----:B------:R-:W0:Y:S01]  /*b8b0*/  S2R R20, SR_CgaCtaId ;  /* 0x0000000000147919 */ /* 0x000e220000008800 */
[----:B------:R-:W-:Y:S02]  /*b8c0*/  MOV R7, 0x400 ;  /* 0x0000040000077802 */ /* 0x000fe40000000f00 */
[----:B------:R-:W-:-:S13]  /*b8d0*/  LOP3.LUT P1, RZ, R18, 0x7f, RZ, 0xc0, !PT ;  /* 0x0000007f12ff7812 */ /* 0x000fda000782c0ff */
[----:B------:R-:W1:Y:S01]  /*b8e0*/  @!P1 LDC R13, c[0x0][0x500] ;  /* 0x00014000ff0d9b82 */ /* 0x000e620000000800 */
[----:B0-----:R-:W-:Y:S02]  /*b8f0*/  LEA R23, R20, R7, 0x18 ;  /* 0x0000000714177211 */ /* 0x001fe400078ec0ff */
[----:B------:R-:W-:-:S03]  /*b900*/  SHF.L.U32 R7, R5, 0x1f, RZ ;  /* 0x0000001f05077819 */ /* 0x000fc600000006ff */
[----:B------:R-:W-:-:S04]  /*b910*/  IMAD R20, R14, 0x8, R23 ;  /* 0x000000080e147824 */ /* 0x000fc800078e0217 */
[----:B------:R-:W0:Y:S02]  /*b920*/  SYNCS.PHASECHK.TRANS64.TRYWAIT P0, [R20+URZ+0x18], R7 ;  /* 0x00001807140075a7 */ /* 0x000e24000800017f */
[----:B01----:R-:W-:Y:S05]  /*b930*/  @!P0 BRA `(.L_x_202) ;  /* 0x0000000c00808947 */ /* 0x003fea0003800000 */
.L_x_220:
[----:B0-----:R-:W-:Y:S01]  /*b940*/  PRMT R7, R8, 0x9910, RZ ;  /* 0x0000991008077816 */ /* 0x001fe200000000ff */
[----:B------:R0:W-:Y:S03]  /*b950*/  @!P1 SYNCS.ARRIVE.TRANS64 RZ, [R20+URZ], R13 ;  /* 0x0000000d14ff99a7 */ /* 0x0001e6000800003f */
[----:B------:R-:W-:-:S13]  /*b960*/  ISETP.NE.AND P0, PT, R7, 0x2, PT ;  /* 0x000000020700780c */ /* 0x000fda0003f05270 */
[----:B0-----:R-:W-:Y:S05]  /*b970*/  @P0 BRA `(.L_x_203) ;  /* 0x0000000000040947 */ /* 0x001fea0003800000 */
[----:B------:R-:W-:Y:S01]  /*b980*/  BPT.TRAP 0x1 ;  /* 0x000000040000795c */ /* 0x000fe20000300000 */
.L_x_203:
[----:B------:R-:W-:Y:S01]  /*b990*/  IMAD R7, R14, 0x4, R9 ;  /* 0x000000040e077824 */ /* 0x000fe200078e0209 */
[----:B------:R-:W-:Y:S01]  /*b9a0*/  R2UR UR34, R22 ;  /* 0x00000000162272ca */ /* 0x000fe200000e0000 */
[--C-:B------:R-:W-:Y:S01]  /*b9b0*/  IMAD R13, R14, 0xc000, R23.reuse ;  /* 0x0000c0000e0d7824 */ /* 0x100fe200078e0217 */
[----:B------:R-:W-:Y:S01]  /*b9c0*/  R2UR UR33, R20 ;  /* 0x00000000142172ca */ /* 0x000fe200000e0000 */
[----:B------:R-:W-:Y:S01]  /*b9d0*/  IMAD R7, R7, 0xa00, RZ ;  /* 0x00000a0007077824 */ /* 0x000fe200078e02ff */
[----:B------:R-:W-:Y:S01]  /*b9e0*/  R2UR UR36, R6 ;  /* 0x00000000062472ca */ /* 0x000fe200000e0000 */
[----:B------:R-:W-:Y:S01]  /*b9f0*/  VIADD R4, R4, 0xffffffff ;  /* 0xffffffff04047836 */ /* 0x000fe20000000000 */
[----:B------:R-:W-:Y:S01]  /*ba00*/  R2UR UR24, R13 ;  /* 0x000000000d1872ca */ /* 0x000fe200000e0000 */
[----:B------:R-:W-:Y:S01]  /*ba10*/  IMAD R7, R7, 0x2, R23 ;  /* 0x0000000207077824 */ /* 0x000fe200078e0217 */
[----:B------:R-:W-:Y:S01]  /*ba20*/  R2UR UR35, R15 ;  /* 0x000000000f2372ca */ /* 0x000fe200000e0000 */
[----:B------:R-:W-:Y:S01]  /*ba30*/  UIADD3 UR14, UP0, UR38, 0xf0, URZ ;  /* 0x000000f0260e7890 */ /* 0x000fe2000ff1e03f */
[----:B------:R-:W-:Y:S01]  /*ba40*/  R2UR UR19, R21 ;  /* 0x00000000151372ca */ /* 0x000fe200000e0000 */
[----:B------:R-:W-:Y:S01]  /*ba50*/  UIADD3 UR40, UP1, UR38, 0x1f0, URZ ;  /* 0x000001f026287890 */ /* 0x000fe2000ff3e03f */
[----:B------:R-:W-:Y:S01]  /*ba60*/  R2UR UR8, R7 ;  /* 0x00000000070872ca */ /* 0x000fe200000e0000 */
[----:B------:R-:W-:Y:S01]  /*ba70*/  UIADD3.X UR15, URZ, UR39, URZ, UP0, !UPT ;  /* 0x000000273f0f7290 */ /* 0x000fe200087fe43f */
[----:B------:R-:W-:Y:S01]  /*ba80*/  ISETP.GT.AND P1, PT, R4, 0x1, PT ;  /* 0x000000010400780c */ /* 0x000fe20003f24270 */
[----:B------:R-:W-:Y:S01]  /*ba90*/  UIADD3 UR26, UR34, 0x40, URZ ;  /* 0x00000040221a7890 */ /* 0x000fe2000fffe03f */
[----:B------:R-:W-:Y:S01]  /*baa0*/  VIADD R14, R14, 0x1 ;  /* 0x000000010e0e7836 */ /* 0x000fe20000000000 */
[----:B------:R-:W-:Y:S01]  /*bab0*/  UIADD3.X UR41, URZ, UR39, URZ, UP1, !UPT ;  /* 0x000000273f297290 */ /* 0x000fe20008ffe43f */
[----:B------:R-:W-:Y:S01]  /*bac0*/  VIADD R22, R22, 0x80 ;  /* 0x0000008016167836 */ /* 0x000fe20000000000 */
[----:B------:R-:W-:-:S02]  /*bad0*/  UIADD3 UR32, UR24, 0x100, URZ ;  /* 0x0000010018207890 */ /* 0x000fc4000fffe03f */
[----:B------:R-:W-:Y:S01]  /*bae0*/  UIADD3 UR24, UR24, 0x6100, URZ ;  /* 0x0000610018187890 */ /* 0x000fe2000fffe03f */
[----:B------:R-:W-:Y:S01]  /*baf0*/  ISETP.NE.AND P0, PT, R14, 0x3, PT ;  /* 0x000000030e00780c */ /* 0x000fe20003f05270 */
[----:B------:R-:W-:Y:S01]  /*bb00*/  UMOV UR22, 0x0 ;  /* 0x0000000000167882 */ /* 0x000fe20000000000 */
[----:B------:R-:W-:Y:S01]  /*bb10*/  UMOV UR23, 0x10000000 ;  /* 0x1000000000177882 */ /* 0x000fe20000000000 */
[----:B------:R-:W-:Y:S01]  /*bb20*/  UIADD3 UR16, UR8, 0x24100, URZ ;  /* 0x0002410008107890 */ /* 0x000fe2000fffe03f */
[----:B------:R-:W-:Y:S01]  /*bb30*/  SEL R20, RZ, 0x1, P0 ;  /* 0x00000001ff147807 */ /* 0x000fe20000000000 */
[----:B------:R-:W-:Y:S01]  /*bb40*/  UIADD3 UR8, UR8, 0x26900, URZ ;  /* 0x0002690008087890 */ /* 0x000fe2000fffe03f */
[----:B------:R0:W-:Y:S01]  /*bb50*/  UTMALDG.3D [UR32], [UR14], desc[UR22] ;  /* 0x000016200e0075b4 */ /* 0x0001e20008011000 */
[----:B------:R-:W-:Y:S01]  /*bb60*/  UMOV UR25, UR33 ;  /* 0x0000002100197c82 */ /* 0x000fe20008000000 */
[----:B------:R-:W-:Y:S01]  /*bb70*/  UMOV UR28, UR36 ;  /* 0x00000024001c7c82 */ /* 0x000fe20008000000 */
        /* <DEDUP_REMOVED lines=8> */
[----:B------:R0:W-:Y:S01]  /*bc00*/  UTMALDG.3D [UR24], [UR14], desc[UR22] ;  /* 0x000016180e0075b4 */ /* 0x0001e20008011000 */
[----:B------:R-:W-:Y:S01]  /*bc10*/  UMOV UR10, UR26 ;  /* 0x0000001a000a7c82 */ /* 0x000fe20008000000 */
[----:B------:R-:W-:-:S02]  /*bc20*/  LOP3.LUT R5, R5, R20, RZ, 0x3c, !PT ;  /* 0x0000001405057212 */ /* 0x000fc400078e3cff */
[----:B------:R-:W-:Y:S01]  /*bc30*/  SEL R14, R14, RZ, P0 ;  /* 0x000000ff0e0e7207 */ /* 0x000fe20000000000 */
[----:B------:R0:W-:Y:S01]  /*bc40*/  UTMALDG.3D.MULTICAST [UR16], [UR40], UR13, desc[UR22] ;  /* 0x00001610280073b4 */ /* 0x0001e2000801180d */
[----:B------:R0:W-:Y:S02]  /*bc50*/  UTMALDG.3D.MULTICAST [UR8], [UR40], UR13, desc[UR22] ;  /* 0x00001608280073b4 */ /* 0x0001e4000801180d */
[----:B0-----:R-:W-:Y:S05]  /*bc60*/  @P1 BRA `(.L_x_204) ;  /* 0xfffffffc00101947 */ /* 0x001fea000383ffff */
.L_x_201:
[----:B------:R-:W-:Y:S05]  /*bc70*/  BSYNC B1 ;  /* 0x0000000000017941 */ /* 0x000fea0003800000 */
.L_x_200:
[----:B------:R-:W-:Y:S01]  /*bc80*/  LOP3.LUT P1, RZ, R11, 0xff, RZ, 0xc0, !PT ;  /* 0x000000ff0bff7812 */ /* 0x000fe2000782c0ff */
[C---:B------:R-:W-:Y:S01]  /*bc90*/  IMAD.IADD R6, R10.reuse, 0x1, R3 ;  /* 0x000000010a067824 */ /* 0x040fe200078e0203 */
[----:B------:R-:W-:Y:S01]  /*bca0*/  ULDC.64 UR8, c[0x0][0x650] ;  /* 0x0001940000087ab9 */ /* 0x000fe20000000a00 */
[----:B------:R-:W-:Y:S01]  /*bcb0*/  ISETP.GE.U32.AND P2, PT, R10, 0x3, PT ;  /* 0x000000030a00780c */ /* 0x000fe20003f46070 */
[----:B------:R-:W-:Y:S01]  /*bcc0*/  BSSY B1, `(.L_x_205) ;  /* 0x000006b000017945 */ /* 0x000fe20003800000 */
[----:B------:R-:W-:Y:S01]  /*bcd0*/  IMAD.MOV.U32 R13, RZ, RZ, -0x1 ;  /* 0xffffffffff0d7424 */ /* 0x000fe200078e00ff */
[----:B------:R-:W-:Y:S01]  /*bce0*/  ISETP.GT.U32.AND P0, PT, R6, 0x2, PT ;  /* 0x000000020600780c */ /* 0x000fe20003f04070 */
[----:B------:R-:W-:Y:S01]  /*bcf0*/  IMAD.MOV.U32 R20, RZ, RZ, -0x1 ;  /* 0xffffffffff147424 */ /* 0x000fe200078e00ff */
[----:B------:R-:W-:Y:S02]  /*bd00*/  PRMT R11, RZ, 0x7610, R11 ;  /* 0x00007610ff0b7816 */ /* 0x000fe4000000000b */
[----:B------:R-:W-:-:S03]  /*bd10*/  ISETP.LT.U32.AND P0, PT, R10, 0x3, P0 ;  /* 0x000000030a00780c */ /* 0x000fc60000701070 */
[----:B------:R-:W0:Y:S01]  /*bd20*/  @P1 S2R R5, SR_CgaCtaId ;  /* 0x0000000000051919 */ /* 0x000e220000008800 */
[----:B------:R-:W-:-:S04]  /*bd30*/  @P1 MOV R4, 0x400 ;  /* 0x0000040000041802 */ /* 0x000fc80000000f00 */
[----:B0-----:R-:W-:Y:S01]  /*bd40*/  @P1 LEA R3, R5, R4, 0x18 ;  /* 0x0000000405031211 */ /* 0x001fe200078ec0ff */
[----:B------:R-:W-:-:S03]  /*bd50*/  IMAD.WIDE.U32 R4, R6, -0x55555555, RZ ;  /* 0xaaaaaaab06047825 */ /* 0x000fc600078e00ff */
[----:B------:R0:W-:Y:S01]  /*bd60*/  @P1 SYNCS.ARRIVE.TRANS64.A1T0 RZ, [R3+URZ+0x48], RZ ;  /* 0x000048ff03ff19a7 */ /* 0x0001e2000810003f */
[----:B------:R-:W-:Y:S02]  /*bd70*/  IADD3 R16, P1, R16, UR30, RZ ;  /* 0x0000001e10107c10 */ /* 0x000fe4000ff3e0ff */
[----:B------:R-:W-:Y:S02]  /*bd80*/  SHF.R.U32.HI R5, RZ, 0x1, R5 ;  /* 0x00000001ff057819 */ /* 0x000fe40000011605 */
[----:B------:R-:W-:Y:S02]  /*bd90*/  IADD3.X R17, R17, UR7, RZ, P1, !PT ;  /* 0x0000000711117c10 */ /* 0x000fe40008ffe4ff */
[----:B------:R-:W-:Y:S02]  /*bda0*/  PRMT R4, RZ, 0x7610, R4 ;  /* 0x00007610ff047816 */ /* 0x000fe40000000004 */
[----:B0-----:R-:W-:Y:S02]  /*bdb0*/  SEL R3, RZ, 0x1, !P0 ;  /* 0x00000001ff037807 */ /* 0x001fe40004000000 */
[----:B------:R-:W-:-:S02]  /*bdc0*/  ISETP.GE.U32.AND P0, PT, R16, UR8, PT ;  /* 0x0000000810007c0c */ /* 0x000fc4000bf06070 */
[----:B------:R-:W-:Y:S01]  /*bdd0*/  LOP3.LUT R0, R0, R3, RZ, 0x3c, !PT ;  /* 0x0000000300007212 */ /* 0x000fe200078e3cff */
[----:B------:R-:W-:Y:S01]  /*bde0*/  IMAD R3, R5, -0x3, R6 ;  /* 0xfffffffd05037824 */ /* 0x000fe200078e0206 */
[----:B------:R-:W-:Y:S01]  /*bdf0*/  ISETP.GE.U32.AND.EX P0, PT, R17, UR9, PT, P0 ;  /* 0x0000000911007c0c */ /* 0x000fe2000bf06100 */
[----:B------:R-:W-:Y:S01]  /*be00*/  IMAD.MOV.U32 R6, RZ, RZ, -0x1 ;  /* 0xffffffffff067424 */ /* 0x000fe200078e00ff */
[----:B------:R-:W-:-:S11]  /*be10*/  @P2 LOP3.LUT R0, R0, 0x1, R5, 0x78, !PT ;  /* 0x0000000100002812 */ /* 0x000fd600078e7805 */
[----:B------:R-:W-:Y:S05]  /*be20*/  @P0 BRA `(.L_x_206) ;  /* 0x0000000400500947 */ /* 0x000fea0003800000 */
[----:B------:R-:W0:Y:S01]  /*be30*/  S2R R15, SR_CTAID.X ;  /* 0x00000000000f7919 */ /* 0x000e220000002500 */
[----:B------:R-:W-:Y:S01]  /*be40*/  ULDC.64 UR8, c[0x0][0x628] ;  /* 0x00018a0000087ab9 */ /* 0x000fe20000000a00 */
[----:B------:R-:W1:Y:S01]  /*be50*/  LDC R20, c[0x0][0x144] ;  /* 0x00005100ff147b82 */ /* 0x000e620000000800 */
[----:B------:R-:W-:Y:S01]  /*be60*/  ISETP.NE.U32.AND P0, PT, RZ, UR8, PT ;  /* 0x00000008ff007c0c */ /* 0x000fe2000bf05070 */
[----:B------:R-:W2:Y:S01]  /*be70*/  S2R R13, SR_CTAID.Y ;  /* 0x00000000000d7919 */ /* 0x000ea20000002600 */
[----:B------:R-:W-:Y:S01]  /*be80*/  ULDC UR11, c[0x0][0x630] ;  /* 0x00018c00000b7ab9 */ /* 0x000fe20000000800 */
[----:B------:R-:W-:Y:S01]  /*be90*/  ULDC UR12, c[0x0][0x150] ;  /* 0x00005400000c7ab9 */ /* 0x000fe20000000800 */
[----:B------:R-:W-:Y:S01]  /*bea0*/  ISETP.NE.AND.EX P0, PT, RZ, UR9, PT, P0 ;  /* 0x00000009ff007c0c */ /* 0x000fe2000bf05300 */
[----:B------:R-:W-:Y:S02]  /*beb0*/  IMAD.MOV.U32 R4, RZ, RZ, R16 ;  /* 0x000000ffff047224 */ /* 0x000fe400078e0010 */
[----:B------:R-:W-:Y:S01]  /*bec0*/  IMAD.MOV.U32 R5, RZ, RZ, R17 ;  /* 0x000000ffff057224 */ /* 0x000fe200078e0011 */
[----:B0-----:R-:W-:-:S09]  /*bed0*/  I2FP.F32.U32 R22, R15 ;  /* 0x0000000f00167245 */ /* 0x001fd20000201000 */
[----:B------:R-:W-:Y:S05]  /*bee0*/  @!P0 BRA `(.L_x_207) ;  /* 0x0000000000288947 */ /* 0x000fea0003800000 */
[----:B------:R-:W-:Y:S02]  /*bef0*/  ULDC UR10, c[0x0][0x634] ;  /* 0x00018d00000a7ab9 */ /* 0x000fe40000000800 */
[----:B------:R-:W-:-:S05]  /*bf00*/  IADD3 R5, P0, R16, UR10, RZ ;  /* 0x0000000a10057c10 */ /* 0x000fca000ff1e0ff */
[----:B------:R-:W-:-:S04]  /*bf10*/  IMAD.X R21, RZ, RZ, R17, P0 ;  /* 0x000000ffff157224 */ /* 0x000fc800000e0611 */
[----:B------:R-:W-:-:S04]  /*bf20*/  IMAD.WIDE.U32 R6, R21, UR8, RZ ;  /* 0x0000000815067c25 */ /* 0x000fc8000f8e00ff */
[----:B------:R-:W-:-:S04]  /*bf30*/  IMAD.WIDE.U32 R6, P0, R5, UR9, R6 ;  /* 0x0000000905067c25 */ /* 0x000fc8000f800006 */
[----:B------:R-:W-:-:S04]  /*bf40*/  IMAD.WIDE.U32 R4, R5, UR8, RZ ;  /* 0x0000000805047c25 */ /* 0x000fc8000f8e00ff */
[----:B------:R-:W-:Y:S01]  /*bf50*/  IMAD.MOV.U32 R4, RZ, RZ, R7 ;  /* 0x000000ffff047224 */ /* 0x000fe200078e0007 */
[----:B------:R-:W-:Y:S01]  /*bf60*/  IADD3 RZ, P1, R5, R6, RZ ;  /* 0x0000000605ff7210 */ /* 0x000fe20007f3e0ff */
[----:B------:R-:W-:-:S04]  /*bf70*/  IMAD.X R5, RZ, RZ, RZ, P0 ;  /* 0x000000ffff057224 */ /* 0x000fc800000e06ff */
[----:B------:R-:W-:-:S08]  /*bf80*/  IMAD.WIDE.U32.X R4, R21, UR9, R4, P1 ;  /* 0x0000000915047c25 */ /* 0x000fd000088e0404 */
.L_x_207:
[----:B------:R-:W-:Y:S01]  /*bf90*/  FMUL R22, R22, UR12 ;  /* 0x0000000c16167c20 */ /* 0x000fe20008400000 */
[--C-:B------:R-:W-:Y:S01]  /*bfa0*/  SHF.R.U64 R14, R4, UR11, R5.reuse ;  /* 0x0000000b040e7c19 */ /* 0x100fe20008001205 */
[----:B------:R-:W-:Y:S01]  /*bfb0*/  ULDC.64 UR8, c[0x0][0x620] ;  /* 0x0001880000087ab9 */ /* 0x000fe20000000a00 */
[----:B------:R-:W-:Y:S01]  /*bfc0*/  SHF.R.U32.HI R4, RZ, UR11, R5 ;  /* 0x0000000bff047c19 */ /* 0x000fe20008011605 */
[----:B------:R-:W-:Y:S01]  /*bfd0*/  ULDC.64 UR10, c[0x0][0x640] ;  /* 0x00019000000a7ab9 */ /* 0x000fe20000000a00 */
[----:B------:R-:W-:Y:S01]  /*bfe0*/  IADD3 R5, P0, RZ, -R14, RZ ;  /* 0x8000000eff057210 */ /* 0x000fe20007f1e0ff */
[----:B------:R-:W0:Y:S04]  /*bff0*/  F2I.U32.TRUNC.NTZ R22, R22 ;  /* 0x0000001600167305 */ /* 0x000e28000020f000 */
[----:B------:R-:W-:Y:S01]  /*c000*/  IMAD.X R4, RZ, RZ, ~R4, P0 ;  /* 0x000000ffff047224 */ /* 0x000fe200000e0e04 */
[----:B------:R-:W-:-:S03]  /*c010*/  ISETP.NE.U32.AND P0, PT, RZ, UR10, PT ;  /* 0x0000000aff007c0c */ /* 0x000fc6000bf05070 */
[----:B------:R-:W-:Y:S01]  /*c020*/  IMAD R4, R4, UR8, RZ ;  /* 0x0000000804047c24 */ /* 0x000fe2000f8e02ff */
[----:B------:R-:W-:-:S03]  /*c030*/  ISETP.NE.AND.EX P0, PT, RZ, UR11, PT, P0 ;  /* 0x0000000bff007c0c */ /* 0x000fc6000bf05300 */
[C---:B------:R-:W-:Y:S01]  /*c040*/  IMAD R7, R5.reuse, UR9, R4 ;  /* 0x0000000905077c24 */ /* 0x040fe2000f8e0204 */
[----:B------:R-:W-:Y:S01]  /*c050*/  ULDC UR9, c[0x0][0x154] ;  /* 0x0000550000097ab9 */ /* 0x000fe20000000800 */
[----:B------:R-:W-:Y:S01]  /*c060*/  IMAD.WIDE.U32 R4, R5, UR8, R16 ;  /* 0x0000000805047c25 */ /* 0x000fe2000f8e0010 */
[----:B------:R-:W-:-:S03]  /*c070*/  ULDC UR8, c[0x0][0x618] ;  /* 0x0001860000087ab9 */ /* 0x000fc60000000800 */
[----:B0-----:R-:W-:Y:S02]  /*c080*/  IMAD.MOV R6, RZ, RZ, -R22 ;  /* 0x000000ffff067224 */ /* 0x001fe400078e0a16 */
[----:B------:R-:W-:Y:S02]  /*c090*/  IMAD.IADD R5, R5, 0x1, R7 ;  /* 0x0000000105057824 */ /* 0x000fe400078e0207 */
[----:B-1----:R-:W-:Y:S01]  /*c0a0*/  IMAD R15, R20, R6, R15 ;  /* 0x00000006140f7224 */ /* 0x002fe200078e020f */
[----:B--2---:R-:W-:Y:S01]  /*c0b0*/  I2FP.F32.U32 R6, R13 ;  /* 0x0000000d00067245 */ /* 0x004fe20000201000 */
[----:B------:R-:W0:Y:S01]  /*c0c0*/  LDC R20, c[0x0][0x148] ;  /* 0x00005200ff147b82 */ /* 0x000e220000000800 */
[--C-:B------:R-:W-:Y:S02]  /*c0d0*/  SHF.R.U64 R21, R4, UR8, R5.reuse ;  /* 0x0000000804157c19 */ /* 0x100fe40008001205 */
[----:B------:R-:W-:Y:S01]  /*c0e0*/  SHF.R.U32.HI R4, RZ, UR8, R5 ;  /* 0x00000008ff047c19 */ /* 0x000fe20008011605 */
[----:B------:R-:W-:Y:S01]  /*c0f0*/  FMUL R6, R6, UR9 ;  /* 0x0000000906067c20 */ /* 0x000fe20008400000 */
[----:B------:R-:W-:-:S02]  /*c100*/  ULDC UR8, c[0x0][0x608] ;  /* 0x0001820000087ab9 */ /* 0x000fc40000000800 */
[--C-:B------:R-:W-:Y:S01]  /*c110*/  SHF.R.U64 R23, R21, UR8, R4.reuse ;  /* 0x0000000815177c19 */ /* 0x100fe20008001204 */
[----:B------:R1:W2:Y:S01]  /*c120*/  F2I.U32.TRUNC.NTZ R24, R6 ;  /* 0x0000000600187305 */ /* 0x0002a2000020f000 */
[----:B------:R-:W-:Y:S01]  /*c130*/  SHF.R.U32.HI R4, RZ, UR8, R4 ;  /* 0x00000008ff047c19 */ /* 0x000fe20008011604 */
[----:B------:R-:W-:-:S03]  /*c140*/  ULDC UR8, c[0x0][0x658] ;  /* 0x0001960000087ab9 */ /* 0x000fc60000000800 */
[--C-:B------:R-:W-:Y:S02]  /*c150*/  SHF.R.U64 R22, R23, UR8, R4.reuse ;  /* 0x0000000817167c19 */ /* 0x100fe40008001204 */
[----:B------:R-:W-:-:S03]  /*c160*/  SHF.R.U32.HI R25, RZ, UR8, R4 ;  /* 0x00000008ff197c19 */ /* 0x000fc60008011604 */
[----:B------:R-:W-:Y:S02]  /*c170*/  IMAD.MOV.U32 R4, RZ, RZ, R22 ;  /* 0x000000ffff047224 */ /* 0x000fe400078e0016 */
[----:B------:R-:W-:Y:S01]  /*c180*/  IMAD.MOV.U32 R5, RZ, RZ, R25 ;  /* 0x000000ffff057224 */ /* 0x000fe200078e0019 */
[----:B-1----:R-:W-:Y:S06]  /*c190*/  @!P0 BRA `(.L_x_208) ;  /* 0x0000000000288947 */ /* 0x002fec0003800000 */
        /* <DEDUP_REMOVED lines=10> */
.L_x_208:
[----:B------:R-:W-:Y:S01]  /*c240*/  ISETP.NE.AND P0, PT, R2, 0x1, PT ;  /* 0x000000010200780c */ /* 0x000fe20003f05270 */
[----:B------:R-:W-:Y:S01]  /*c250*/  ULDC UR8, c[0x0][0x648] ;  /* 0x0001920000087ab9 */ /* 0x000fe20000000800 */
[----:B------:R-:W-:Y:S01]  /*c260*/  LOP3.LUT R23, R23, UR6, RZ, 0xc0, !PT ;  /* 0x0000000617177c12 */ /* 0x000fe2000f8ec0ff */
[----:B--2---:R-:W-:Y:S01]  /*c270*/  IMAD.MOV R24, RZ, RZ, -R24 ;  /* 0x000000ffff187224 */ /* 0x004fe200078e0a18 */
[----:B------:R-:W-:Y:S01]  /*c280*/  SHF.R.U64 R4, R4, UR8, R5 ;  /* 0x0000000804047c19 */ /* 0x000fe20008001205 */
[----:B------:R-:W-:Y:S01]  /*c290*/  ULDC UR8, c[0x0][0x638] ;  /* 0x00018e0000087ab9 */ /* 0x000fe20000000800 */
[----:B------:R-:W-:Y:S01]  /*c2a0*/  LOP3.LUT R21, R21, UR4, RZ, 0xc0, !PT ;  /* 0x0000000415157c12 */ /* 0x000fe2000f8ec0ff */
[----:B------:R-:W-:Y:S01]  /*c2b0*/  ULDC UR9, c[0x0][0x610] ;  /* 0x0001840000097ab9 */ /* 0x000fe20000000800 */
[----:B------:R-:W-:Y:S02]  /*c2c0*/  IMAD.MOV.U32 R6, RZ, RZ, R14 ;  /* 0x000000ffff067224 */ /* 0x000fe400078e000e */
[----:B------:R-:W-:-:S02]  /*c2d0*/  IMAD.MOV R5, RZ, RZ, -R4 ;  /* 0x000000ffff057224 */ /* 0x000fc400078e0a04 */
[----:B------:R-:W-:Y:S02]  /*c2e0*/  IMAD R4, R4, UR5, R23 ;  /* 0x0000000504047c24 */ /* 0x000fe4000f8e0217 */
[----:B0-----:R-:W-:Y:S02]  /*c2f0*/  @P0 IMAD R15, R20, R24, R13 ;  /* 0x00000018140f0224 */ /* 0x001fe400078e020d */
[----:B------:R-:W-:Y:S01]  /*c300*/  IMAD R22, R5, UR8, R22 ;  /* 0x0000000805167c24 */ /* 0x000fe2000f8e0216 */
[----:B------:R-:W-:Y:S01]  /*c310*/  ULDC UR8, c[0x0][0x600] ;  /* 0x0001800000087ab9 */ /* 0x000fe20000000800 */
[----:B------:R-:W-:Y:S02]  /*c320*/  IMAD R15, R4, UR9, R15 ;  /* 0x00000009040f7c24 */ /* 0x000fe4000f8e020f */
[----:B------:R-:W-:Y:S02]  /*c330*/  IMAD R22, R22, UR8, R21 ;  /* 0x0000000816167c24 */ /* 0x000fe4000f8e0215 */
[----:B------:R-:W-:-:S03]  /*c340*/  IMAD.MOV.U32 R4, RZ, RZ, 0x1 ;  /* 0x00000001ff047424 */ /* 0x000fc600078e00ff */
[----:B------:R-:W-:Y:S02]  /*c350*/  SEL R20, R22, R15, !P0 ;  /* 0x0000000f16147207 */ /* 0x000fe40004000000 */
[----:B------:R-:W-:-:S07]  /*c360*/  SEL R13, R15, R22, !P0 ;  /* 0x000000160f0d7207 */ /* 0x000fce0004000000 */
.L_x_206:
[----:B------:R-:W-:Y:S05]  /*c370*/  BSYNC B1 ;  /* 0x0000000000017941 */ /* 0x000fea0003800000 */
.L_x_205:
[----:B------:R-:W-:-:S13]  /*c380*/  LOP3.LUT P0, RZ, R4, 0xff, RZ, 0xc0, !PT ;  /* 0x000000ff04ff7812 */ /* 0x000fda000780c0ff */
[----:B------:R-:W-:Y:S05]  /*c390*/  @P0 BRA `(.L_x_209) ;  /* 0xfffffff4000c0947 */ /* 0x000fea000383ffff */
[----:B------:R-:W-:Y:S05]  /*c3a0*/  BSYNC B0 ;  /* 0x0000000000007941 */ /* 0x000fea0003800000 */
.L_x_198:
[----:B------:R-:W-:-:S03]  /*c3b0*/  UMOV UR8, 0xffffffff ;  /* 0xffffffff00087882 */ /* 0x000fc60000000000 */
[----:B------:R-:W-:Y:S05]  /*c3c0*/  BRA.DIV UR8, `(.L_x_210) ;  /* 0x0000000208f07947 */ /* 0x000fea000b800000 */
[----:B------:R-:W-:-:S13]  /*c3d0*/  ELECT P6, URZ, PT ;  /* 0x00000000003f782f */ /* 0x000fda00038c0000 */
.L_x_223:
[----:B------:R-:W-:Y:S04]  /*c3e0*/  BSSY B0, `(.L_x_211) ;  /* 0x0000022000007945 */ /* 0x000fe80003800000 */
[----:B------:R-:W-:Y:S05]  /*c3f0*/  @!P6 BRA `(.L_x_212) ;  /* 0x000000000080e947 */ /* 0x000fea0003800000 */
[----:B------:R-:W-:-:S04]  /*c400*/  LOP3.LUT R19, R19, 0x2, RZ, 0xfc, !PT ;  /* 0x0000000213137812 */ /* 0x000fc800078efcff */
[----:B------:R-:W-:-:S13]  /*c410*/  ISETP.NE.AND P0, PT, R19, 0x3, PT ;  /* 0x000000031300780c */ /* 0x000fda0003f05270 */
[----:B------:R-:W-:Y:S05]  /*c420*/  @!P0 BRA `(.L_x_213) ;  /* 0x0000000000048947 */ /* 0x000fea0003800000 */
[----:B------:R-:W-:Y:S01]  /*c430*/  BPT.TRAP 0x1 ;  /* 0x000000040000795c */ /* 0x000fe20000300000 */
.L_x_213:
[----:B------:R-:W0:Y:S01]  /*c440*/  S2R R5, SR_CgaCtaId ;  /* 0x0000000000057919 */ /* 0x000e220000008800 */
[----:B------:R-:W-:Y:S02]  /*c450*/  MOV R2, 0x400 ;  /* 0x0000040000027802 */ /* 0x000fe40000000f00 */
[----:B------:R-:W-:Y:S02]  /*c460*/  SHF.L.U32 R4, R0, 0x1f, RZ ;  /* 0x0000001f00047819 */ /* 0x000fe400000006ff */
[----:B0-----:R-:W-:-:S05]  /*c470*/  LEA R2, R5, R2, 0x18 ;  /* 0x0000000205027211 */ /* 0x001fca00078ec0ff */
[----:B------:R-:W-:-:S04]  /*c480*/  VIADD R2, R2, 0x18 ;  /* 0x0000001802027836 */ /* 0x000fc80000000000 */
[C---:B------:R-:W-:Y:S02]  /*c490*/  IMAD R7, R3.reuse, 0x8, R2 ;  /* 0x0000000803077824 */ /* 0x040fe400078e0202 */
[----:B------:R-:W-:Y:S02]  /*c4a0*/  VIADD R3, R3, 0x1 ;  /* 0x0000000103037836 */ /* 0x000fe40000000000 */
[----:B------:R-:W0:Y:S03]  /*c4b0*/  SYNCS.PHASECHK.TRANS64.TRYWAIT P0, [R7+URZ], R4 ;  /* 0x00000004070075a7 */ /* 0x000e26000800017f */
[----:B------:R-:W-:-:S04]  /*c4c0*/  ISETP.NE.AND P1, PT, R3, 0x3, PT ;  /* 0x000000030300780c */ /* 0x000fc80003f25270 */
[----:B------:R-:W-:Y:S02]  /*c4d0*/  SEL R5, RZ, 0x1, P1 ;  /* 0x00000001ff057807 */ /* 0x000fe40000800000 */
[----:B------:R-:W-:Y:S02]  /*c4e0*/  SEL R3, R3, RZ, P1 ;  /* 0x000000ff03037207 */ /* 0x000fe40000800000 */
[----:B------:R-:W-:-:S03]  /*c4f0*/  LOP3.LUT R9, R0, R5, RZ, 0x3c, !PT ;  /* 0x0000000500097212 */ /* 0x000fc600078e3cff */
[----:B------:R-:W-:Y:S01]  /*c500*/  IMAD R6, R3, 0x8, R2 ;  /* 0x0000000803067824 */ /* 0x000fe200078e0202 */
[----:B------:R-:W-:Y:S01]  /*c510*/  SHF.L.U32 R5, R9, 0x1f, RZ ;  /* 0x0000001f09057819 */ /* 0x000fe200000006ff */
[----:B0-----:R-:W-:Y:S06]  /*c520*/  @!P0 BRA `(.L_x_214) ;  /* 0x0000000000b88947 */ /* 0x001fec0003800000 */
.L_x_224:
[----:B------:R-:W1:Y:S01]  /*c530*/  SYNCS.PHASECHK.TRANS64.TRYWAIT P0, [R6+URZ], R5 ;  /* 0x00000005060075a7 */ /* 0x000e62000800017f */
[----:B------:R-:W-:-:S05]  /*c540*/  VIADD R0, R3, 0x1 ;  /* 0x0000000103007836 */ /* 0x000fca0000000000 */
[----:B------:R-:W-:-:S04]  /*c550*/  ISETP.NE.AND P1, PT, R0, 0x3, PT ;  /* 0x000000030000780c */ /* 0x000fc80003f25270 */
[----:B0-----:R-:W-:Y:S02]  /*c560*/  SEL R4, RZ, 0x1, P1 ;  /* 0x00000001ff047807 */ /* 0x001fe40000800000 */
[----:B------:R-:W-:Y:S02]  /*c570*/  SEL R3, R0, RZ, P1 ;  /* 0x000000ff00037207 */ /* 0x000fe40000800000 */
[----:B------:R-:W-:Y:S01]  /*c580*/  LOP3.LUT R0, R9, R4, RZ, 0x3c, !PT ;  /* 0x0000000409007212 */ /* 0x000fe200078e3cff */
[----:B-1----:R-:W-:Y:S06]  /*c590*/  @!P0 BRA `(.L_x_215) ;  /* 0x0000000000b08947 */ /* 0x002fec0003800000 */
.L_x_225:
[----:B------:R-:W-:Y:S01]  /*c5a0*/  IMAD R3, R3, 0x8, R2 ;  /* 0x0000000803037824 */ /* 0x000fe200078e0202 */
[----:B------:R-:W-:-:S07]  /*c5b0*/  SHF.L.U32 R0, R0, 0x1f, RZ ;  /* 0x0000001f00007819 */ /* 0x000fce00000006ff */
.L_x_216:
[----:B-1----:R1:W2:Y:S02]  /*c5c0*/  SYNCS.PHASECHK.TRANS64.TRYWAIT P0, [R3+URZ], R0 ;  /* 0x00000000030075a7 */ /* 0x0022a4000800017f */
[----:B--2---:R-:W-:Y:S05]  /*c5d0*/  @!P0 NANOSLEEP.SYNCS 0x989680 ;  /* 0x009896800000895d */ /* 0x004fea0003900000 */
[----:B------:R-:W2:Y:S02]  /*c5e0*/  @!P0 SYNCS.PHASECHK.TRANS64 P0, [R3+URZ], R0 ;  /* 0x00000000030085a7 */ /* 0x000ea4000800007f */
[----:B--2---:R-:W-:Y:S05]  /*c5f0*/  @!P0 BRA `(.L_x_216) ;  /* 0xfffffffc00f08947 */ /* 0x004fea000383ffff */
.L_x_212:
[----:B------:R-:W-:Y:S05]  /*c600*/  BSYNC B0 ;  /* 0x0000000000007941 */ /* 0x000fea0003800000 */
.L_x_211:
[----:B------:R-:W-:Y:S05]  /*c610*/  EXIT ;  /* 0x000000000000794d */ /* 0x000fea0003800000 */
.L_x_21:
[----:B---3--:R3:W4:Y:S02]  /*c620*/  SYNCS.PHASECHK.TRANS64.TRYWAIT P1, [R3+URZ], R0 ;  /* 0x00000000030075a7 */ /* 0x008724000802017f */
[----:B----4-:R-:W-:Y:S05]  /*c630*/  @!P1 NANOSLEEP.SYNCS 0x989680 ;  /* 0x009896800000995d */ /* 0x010fea0003900000 */
[----:B------:R-:W4:Y:S02]  /*c640*/  @!P1 SYNCS.PHASECHK.TRANS64 P1, [R3+URZ], R0 ;  /* 0x00000000030095a7 */ /* 0x000f24000802007f */
[----:B----4-:R-:W-:Y:S05]  /*c650*/  @!P1 BRA `(.L_x_21) ;  /* 0xfffffffc00f09947 */ /* 0x010fea000383ffff */
[----:B------:R-:W-:Y:S05]  /*c660*/  BRA `(.L_x_20) ;  /* 0xffffff4c00a07947 */ /* 0x000fea000383ffff */
.L_x_26:
[----:B-1----:R1:W2:Y:S02]  /*c670*/  SYNCS.PHASECHK.TRANS64.TRYWAIT P1, [R5+URZ], R4 ;  /* 0x00000004050075a7 */ /* 0x0022a4000802017f */
[----:B--2---:R-:W-:Y:S05]  /*c680*/  @!P1 NANOSLEEP.SYNCS 0x989680 ;  /* 0x009896800000995d */ /* 0x004fea0003900000 */
[----:B------:R-:W2:Y:S02]  /*c690*/  @!P1 SYNCS.PHASECHK.TRANS64 P1, [R5+URZ], R4 ;  /* 0x00000004050095a7 */ /* 0x000ea4000802007f */
[----:B--2---:R-:W-:Y:S05]  /*c6a0*/  @!P1 BRA `(.L_x_26) ;  /* 0xfffffffc00f09947 */ /* 0x004fea000383ffff */
[----:B------:R-:W-:Y:S05]  /*c6b0*/  BRA `(.L_x_25) ;  /* 0xffffff6c00bc7947 */ /* 0x000fea000383ffff */
.L_x_199:
[----:B------:R-:W-:Y:S01]  /*c6c0*/  BSSY B1, `(.L_x_217) ;  /* 0x0000006000017945 */ /* 0x000fe20003800000 */
[----:B------:R-:W-:-:S07]  /*c6d0*/  IMAD.MOV.U32 R15, RZ, RZ, -0x1 ;  /* 0xffffffffff0f7424 */ /* 0x000fce00078e00ff */
[----:B------:R-:W-:Y:S05]  /*c6e0*/  WARPSYNC.COLLECTIVE R15, `(.L_x_218) ;  /* 0x000000000f0c7348 */ /* 0x000fea0003c00000 */
[----:B------:R-:W-:Y:S02]  /*c6f0*/  ELECT P6, UR62, PT ;  /* 0x00000000003e782f */ /* 0x000fe400038c0000 */
[----:B------:R-:W-:Y:S01]  /*c700*/  MOV R14, UR62 ;  /* 0x0000003e000e7c02 */ /* 0x000fe20008000f00 */
[----:B------:R-:W-:Y:S10]  /*c710*/  ENDCOLLECTIVE ;  /* 0x000000000000791b */ /* 0x000ff40003800000 */
.L_x_218:
[----:B------:R-:W-:Y:S05]  /*c720*/  BSYNC B1 ;  /* 0x0000000000017941 */ /* 0x000fea0003800000 */
.L_x_217:
[----:B------:R-:W-:Y:S05]  /*c730*/  BRA `(.L_x_219) ;  /* 0xfffffff000307947 */ /* 0x000fea000383ffff */
.L_x_202:
[----:B0-----:R0:W1:Y:S02]  /*c740*/  SYNCS.PHASECHK.TRANS64.TRYWAIT P0, [R20+URZ+0x18], R7 ;  /* 0x00001807140075a7 */ /* 0x001064000800017f */
[----:B-1----:R-:W-:Y:S05]  /*c750*/  @!P0 NANOSLEEP.SYNCS 0x989680 ;  /* 0x009896800000895d */ /* 0x002fea0003900000 */
[----:B------:R-:W1:Y:S02]  /*c760*/  @!P0 SYNCS.PHASECHK.TRANS64 P0, [R20+URZ+0x18], R7 ;  /* 0x00001807140085a7 */ /* 0x000e64000800007f */
[----:B-1----:R-:W-:Y:S05]  /*c770*/  @!P0 BRA `(.L_x_202) ;  /* 0xfffffffc00f08947 */ /* 0x002fea000383ffff */
[----:B------:R-:W-:Y:S05]  /*c780*/  BRA `(.L_x_220) ;  /* 0xfffffff0006c7947 */ /* 0x000fea000383ffff */
.L_x_210:
[----:B------:R-:W-:Y:S01]  /*c790*/  BSSY B0, `(.L_x_221) ;  /* 0x0000006000007945 */ /* 0x000fe20003800000 */
[----:B------:R-:W-:-:S07]  /*c7a0*/  IMAD.MOV.U32 R15, RZ, RZ, -0x1 ;  /* 0xffffffffff0f7424 */ /* 0x000fce00078e00ff */
[----:B------:R-:W-:Y:S05]  /*c7b0*/  WARPSYNC.COLLECTIVE R15, `(.L_x_222) ;  /* 0x000000000f0c7348 */ /* 0x000fea0003c00000 */
[----:B------:R-:W-:Y:S02]  /*c7c0*/  ELECT P6, UR62, PT ;  /* 0x00000000003e782f */ /* 0x000fe400038c0000 */
[----:B------:R-:W-:Y:S01]  /*c7d0*/  MOV R14, UR62 ;  /* 0x0000003e000e7c02 */ /* 0x000fe20008000f00 */
[----:B------:R-:W-:Y:S10]  /*c7e0*/  ENDCOLLECTIVE ;  /* 0x000000000000791b */ /* 0x000ff40003800000 */
.L_x_222:
[----:B------:R-:W-:Y:S05]  /*c7f0*/  BSYNC B0 ;  /* 0x0000000000007941 */ /* 0x000fea0003800000 */
.L_x_221:
[----:B------:R-:W-:Y:S05]  /*c800*/  BRA `(.L_x_223) ;  /* 0xfffffff800f47947 */ /* 0x000fea000383ffff */
.L_x_214:
[----:B0-----:R0:W1:Y:S02]  /*c810*/  SYNCS.PHASECHK.TRANS64.TRYWAIT P0, [R7+URZ], R4 ;  /* 0x00000004070075a7 */ /* 0x001064000800017f */
[----:B-1----:R-:W-:Y:S05]  /*c820*/  @!P0 NANOSLEEP.SYNCS 0x989680 ;  /* 0x009896800000895d */ /* 0x002fea0003900000 */
[----:B------:R-:W1:Y:S02]  /*c830*/  @!P0 SYNCS.PHASECHK.TRANS64 P0, [R7+URZ], R4 ;  /* 0x00000004070085a7 */ /* 0x000e64000800007f */
[----:B-1----:R-:W-:Y:S05]  /*c840*/  @!P0 BRA `(.L_x_214) ;  /* 0xfffffffc00f08947 */ /* 0x002fea000383ffff */
[----:B------:R-:W-:Y:S05]  /*c850*/  BRA `(.L_x_224) ;  /* 0xfffffffc00347947 */ /* 0x000fea000383ffff */
.L_x_215:
[----:B0-----:R0:W1:Y:S02]  /*c860*/  SYNCS.PHASECHK.TRANS64.TRYWAIT P0, [R6+URZ], R5 ;  /* 0x00000005060075a7 */ /* 0x001064000800017f */
[----:B-1----:R-:W-:Y:S05]  /*c870*/  @!P0 NANOSLEEP.SYNCS 0x989680 ;  /* 0x009896800000895d */ /* 0x002fea0003900000 */
[----:B------:R-:W1:Y:S02]  /*c880*/  @!P0 SYNCS.PHASECHK.TRANS64 P0, [R6+URZ], R5 ;  /* 0x00000005060085a7 */ /* 0x000e64000800007f */
[----:B-1----:R-:W-:Y:S05]  /*c890*/  @!P0 BRA `(.L_x_215) ;  /* 0xfffffffc00f08947 */ /* 0x002fea000383ffff */
[----:B------:R-:W-:Y:S05]  /*c8a0*/  BRA `(.L_x_225) ;  /* 0xfffffffc003c7947 */ /* 0x000fea000383ffff */
.L_x_226:
[----:B------:R-:W-:-:S00]  /*c8b0*/  BRA `(.L_x_226) ;  /* 0xfffffffc00fc7947 */ /* 0x000fc0000383ffff */
[----:B------:R-:W-:-:S00]  /*c8c0*/  NOP ;  /* 0x0000000000007918 */ /* 0x000fc00000000000 */
        /* <DEDUP_REMOVED lines=11> */
.L_x_227:


//--------------------- .nv.global.init           --------------------------
	.section	.nv.global.init,"aw",@progbits
.nv.global.init:
	.type		$str$22,@object
	.size		$str$22,($str$23 - $str$22)
$str$22:
        /*0000*/ 	.byte	0x6b, 0x5f, 0x74, 0x69, 0x6c, 0x65, 0x5f, 0x63, 0x6f, 0x75, 0x6e, 0x74, 0x20, 0x3e, 0x3d, 0x20
        /*0010*/ 	.byte	0x31, 0x00
	.type		$str$23,@object
	.size		$str$23,(__unnamed_1 - $str$23)
$str$23:
        /*0012*/ 	.byte	0x2f, 0x74, 0x6d, 0x70, 0x2f, 0x63, 0x75, 0x74, 0x6c, 0x61, 0x73, 0x73, 0x5f, 0x73, 0x77, 0x65
        /*0022*/ 	.byte	0x65, 0x70, 0x5f, 0x73, 0x72, 0x63, 0x2f, 0x69, 0x6e, 0x63, 0x6c, 0x75, 0x64, 0x65, 0x2f, 0x63
        /*0032*/ 	.byte	0x75, 0x74, 0x6c, 0x61, 0x73, 0x73, 0x2f, 0x67, 0x65, 0x6d, 0x6d, 0x2f, 0x63, 0x6f, 0x6c, 0x6c
        /*0042*/ 	.byte	0x65, 0x63, 0x74, 0x69, 0x76, 0x65, 0x2f, 0x73, 0x6d, 0x39, 0x30, 0x5f, 0x6d, 0x6d, 0x61, 0x5f
        /*0052*/ 	.byte	0x74, 0x6d, 0x61, 0x5f, 0x67, 0x6d, 0x6d, 0x61, 0x5f, 0x73, 0x73, 0x5f, 0x77, 0x61, 0x72, 0x70
        /*0062*/ 	.byte	0x73, 0x70, 0x65, 0x63, 0x69, 0x61, 0x6c, 0x69, 0x7a, 0x65, 0x64, 0x2e, 0x68, 0x70, 0x70, 0x00
	.type		__unnamed_1,@object
	.size		__unnamed_1,(.L_0 - __unnamed_1)
__unnamed_1:
        /*0072*/ 	.byte	0x76, 0x6f, 0x69, 0x64, 0x20, 0x63, 0x75, 0x74, 0x6c, 0x61, 0x73, 0x73, 0x3a, 0x3a, 0x67, 0x65
        /* <DEDUP_REMOVED lines=180> */
        /*0bc2*/ 	.byte	0x74, 0x65, 0x3a, 0x3a, 0x69, 0x64, 0x65, 0x6e, 0x74, 0x69, 0x74, 0x79, 0x5d, 0x00
.L_0:


//--------------------- .nv.shared._ZN7cutlass13device_kernelINS_4gemm6kernel13GemmUniversalIN4cute5tupleIJiiiiEEENS1_10collective13CollectiveMmaINS1_34MainloopSm90TmaGmmaWarpSpecializedILi3ENS5_IJNS4_1CILi2EEENSA_ILi1EEESC_EEENS1_35KernelTmaWarpSpecializedCooperativeEEENS5_IJNSA_ILi192EEENSA_ILi80EEENSA_ILi128EEEEEENS_10bfloat16_tENS5_IJlSC_lEEESK_SL_NS4_8TiledMMAINS4_8MMA_AtomIJNS4_4SM904GMMA27MMA_64x16x16_F32BF16BF16_SSILNSP_5MajorE0ELSR_0ELNSP_7ScaleInE1ELSS_1EEEEEENS4_6LayoutISD_NS5_IJSC_NSA_ILi0EEESW_EEEEENS5_IJNS4_10UnderscoreESZ_SZ_EEEEENS4_13SM90_TMA_LOADENS4_14ComposedLayoutINS4_7SwizzleILi3ELi4ELi3EEENS4_18smem_ptr_flag_bitsILi16EEENSV_INS5_IJNSA_ILi8EEENSA_ILi64EEEEEENS5_IJS19_SC_EEEEEEEvNS4_8identityENS4_23SM90_TMA_LOAD_MULTICASTES1D_vS1E_EENS_8epilogue10collective6detail29Sm90TmaWarpSpecializedAdapterINS1I_15DefaultEpilogueISK_SL_SL_NS1H_6thread17LinearCombinationISK_Li1EffLNS1M_9ScaleType4KindE0ELNS_15FloatRoundStyleE2ESK_EENS1_15EpilogueDefaultEEEEEvvEEEEvNT_6ParamsE --------------------------
	.section	.nv.shared._ZN7cutlass13device_kernelINS_4gemm6kernel13GemmUniversalIN4cute5tupleIJiiiiEEENS1_10collective13CollectiveMmaINS1_34MainloopSm90TmaGmmaWarpSpecializedILi3ENS5_IJNS4_1CILi2EEENSA_ILi1EEESC_EEENS1_35KernelTmaWarpSpecializedCooperativeEEENS5_IJNSA_ILi192EEENSA_ILi80EEENSA_ILi128EEEEEENS_10bfloat16_tENS5_IJlSC_lEEESK_SL_NS4_8TiledMMAINS4_8MMA_AtomIJNS4_4SM904GMMA27MMA_64x16x16_F32BF16BF16_SSILNSP_5MajorE0ELSR_0ELNSP_7ScaleInE1ELSS_1EEEEEENS4_6LayoutISD_NS5_IJSC_NSA_ILi0EEESW_EEEEENS5_IJNS4_10UnderscoreESZ_SZ_EEEEENS4_13SM90_TMA_LOADENS4_14ComposedLayoutINS4_7SwizzleILi3ELi4ELi3EEENS4_18smem_ptr_flag_bitsILi16EEENSV_INS5_IJNSA_ILi8EEENSA_ILi64EEEEEENS5_IJS19_SC_EEEEEEEvNS4_8identityENS4_23SM90_TMA_LOAD_MULTICASTES1D_vS1E_EENS_8epilogue10collective6detail29Sm90TmaWarpSpecializedAdapterINS1I_15DefaultEpilogueISK_SL_SL_NS1H_6thread17LinearCombinationISK_Li1EffLNS1M_9ScaleType4KindE0ELNS_15FloatRoundStyleE2ESK_EENS1_15EpilogueDefaultEEEEEvvEEEEvNT_6ParamsE,"aw",@nobits
	.sectionflags	@""
	.align	16
	.zero		1024


//--------------------- .nv.shared.reserved.0     --------------------------
	.section	.nv.shared.reserved.0,"aw",@nobits
	.weak		__nv_reservedSMEM_offset_0_alias
	.size		__nv_reservedSMEM_offset_0_alias, 0, 0
	.other		__nv_reservedSMEM_offset_0_alias,@"STO_CUDA_RESERVED_SHARED STV_DEFAULT"
__nv_reservedSMEM_offset_0_alias:
	.zero		0


//--------------------- .nv.global                --------------------------
	.section	.nv.global,"aw",@nobits
.nv.global:
	.type		_ZN40_INTERNAL_7579f10e_4_k_cu_291dfb9f_172944cute1_E,@object
	.size		_ZN40_INTERNAL_7579f10e_4_k_cu_291dfb9f_172944cute1_E,(_ZN40_INTERNAL_7579f10e_4_k_cu_291dfb9f_172944cuda3std3__45__cpo6cbeginE - _ZN40_INTERNAL_7579f10e_4_k_cu_291dfb9f_172944cute1_E)
_ZN40_INTERNAL_7579f10e_4_k_cu_291dfb9f_172944cute1_E:
	.zero		1
	.type		_ZN40_INTERNAL_7579f10e_4_k_cu_291dfb9f_172944cuda3std3__45__cpo6cbeginE,@object
	.size		_ZN40_INTERNAL_7579f10e_4_k_cu_291dfb9f_172944cuda3std3__45__cpo6cbeginE,(_ZN40_INTERNAL_7579f10e_4_k_cu_291dfb9f_172944cuda3std3__48in_placeE - _ZN40_INTERNAL_7579f10e_4_k_cu_291dfb9f_172944cuda3std3__45__cpo6cbeginE)
_ZN40_INTERNAL_7579f10e_4_k_cu_291dfb9f_172944cuda3std3__45__cpo6cbeginE:
	.zero		1
	.type		_ZN40_INTERNAL_7579f10e_4_k_cu_291dfb9f_172944cuda3std3__48in_placeE,@object
	.size		_ZN40_INTERNAL_7579f10e_4_k_cu_291dfb9f_172944cuda3std3__48in_placeE,(_ZN40_INTERNAL_7579f10e_4_k_cu_291dfb9f_172944cuda3std6ranges3__45__cpo9iter_moveE - _ZN40_INTERNAL_7579f10e_4_k_cu_291dfb9f_172944cuda3std3__48in_placeE)
_ZN40_INTERNAL_7579f10e_4_k_cu_291dfb9f_172944cuda3std3__48in_placeE:
	.zero		1
	.type		_ZN40_INTERNAL_7579f10e_4_k_cu_291dfb9f_172944cuda3std6ranges3__45__cpo9iter_moveE,@object
	.size		_ZN40_INTERNAL_7579f10e_4_k_cu_291dfb9f_172944cuda3std6ranges3__45__cpo9iter_moveE,(_ZN40_INTERNAL_7579f10e_4_k_cu_291dfb9f_172944cuda3std3__45__cpo5beginE - _ZN40_INTERNAL_7579f10e_4_k_cu_291dfb9f_172944cuda3std6ranges3__45__cpo9iter_moveE)
_ZN40_INTERNAL_7579f10e_4_k_cu_291dfb9f_172944cuda3std6ranges3__45__cpo9iter_moveE:
	.zero		1
	.type		_ZN40_INTERNAL_7579f10e_4_k_cu_291dfb9f_172944cuda3std3__45__cpo5beginE,@object
	.size		_ZN40_INTERNAL_7579f10e_4_k_cu_291dfb9f_172944cuda3std3__45__cpo5beginE,(_ZN40_INTERNAL_7579f10e_4_k_cu_291dfb9f_172944cuda3std3__442_GLOBAL__N__7579f10e_4_k_cu_291dfb9f_172946ignoreE - _ZN40_INTERNAL_7579f10e_4_k_cu_291dfb9f_172944cuda3std3__45__cpo5beginE)
_ZN40_INTERNAL_7579f10e_4_k_cu_291dfb9f_172944cuda3std3__45__cpo5beginE:
	.zero		1
	.type		_ZN40_INTERNAL_7579f10e_4_k_cu_291dfb9f_172944cuda3std3__442_GLOBAL__N__7579f10e_4_k_cu_291dfb9f_172946ignoreE,@object
	.size		_ZN40_INTERNAL_7579f10e_4_k_cu_291dfb9f_172944cuda3std3__442_GLOBAL__N__7579f10e_4_k_cu_291dfb9f_172946ignoreE,(_ZN40_INTERNAL_7579f10e_4_k_cu_291dfb9f_172944cute7productE - _ZN40_INTERNAL_7579f10e_4_k_cu_291dfb9f_172944cuda3std3__442_GLOBAL__N__7579f10e_4_k_cu_291dfb9f_172946ignoreE)
_ZN40_INTERNAL_7579f10e_4_k_cu_291dfb9f_172944cuda3std3__442_GLOBAL__N__7579f10e_4_k_cu_291dfb9f_172946ignoreE:
	.zero		1
	.type		_ZN40_INTERNAL_7579f10e_4_k_cu_291dfb9f_172944cute7productE,@object
	.size		_ZN40_INTERNAL_7579f10e_4_k_cu_291dfb9f_172944cute7productE,(_ZN40_INTERNAL_7579f10e_4_k_cu_291dfb9f_172944cuda3std3__45__cpo3endE - _ZN40_INTERNAL_7579f10e_4_k_cu_291dfb9f_172944cute7productE)
_ZN40_INTERNAL_7579f10e_4_k_cu_291dfb9f_172944cute7productE:
	.zero		1
	.type		_ZN40_INTERNAL_7579f10e_4_k_cu_291dfb9f_172944cuda3std3__45__cpo3endE,@object
	.size		_ZN40_INTERNAL_7579f10e_4_k_cu_291dfb9f_172944cuda3std3__45__cpo3endE,(_ZN40_INTERNAL_7579f10e_4_k_cu_291dfb9f_172944cuda3std3__419piecewise_constructE - _ZN40_INTERNAL_7579f10e_4_k_cu_291dfb9f_172944cuda3std3__45__cpo3endE)
_ZN40_INTERNAL_7579f10e_4_k_cu_291dfb9f_172944cuda3std3__45__cpo3endE:
	.zero		1
	.type		_ZN40_INTERNAL_7579f10e_4_k_cu_291dfb9f_172944cuda3std3__419piecewise_constructE,@object
	.size		_ZN40_INTERNAL_7579f10e_4_k_cu_291dfb9f_172944cuda3std3__419piecewise_constructE,(_ZN40_INTERNAL_7579f10e_4_k_cu_291dfb9f_172944cuda3std3__45__cpo4cendE - _ZN40_INTERNAL_7579f10e_4_k_cu_291dfb9f_172944cuda3std3__419piecewise_constructE)
_ZN40_INTERNAL_7579f10e_4_k_cu_291dfb9f_172944cuda3std3__419piecewise_constructE:
	.zero		1
	.type		_ZN40_INTERNAL_7579f10e_4_k_cu_291dfb9f_172944cuda3std3__45__cpo4cendE,@object
	.size		_ZN40_INTERNAL_7579f10e_4_k_cu_291dfb9f_172944cuda3std3__45__cpo4cendE,(_ZN40_INTERNAL_7579f10e_4_k_cu_291dfb9f_172944cuda3std6ranges3__45__cpo4swapE - _ZN40_INTERNAL_7579f10e_4_k_cu_291dfb9f_172944cuda3std3__45__cpo4cendE)
_ZN40_INTERNAL_7579f10e_4_k_cu_291dfb9f_172944cuda3std3__45__cpo4cendE:
	.zero		1
	.type		_ZN40_INTERNAL_7579f10e_4_k_cu_291dfb9f_172944cuda3std6ranges3__45__cpo4swapE,@object
	.size		_ZN40_INTERNAL_7579f10e_4_k_cu_291dfb9f_172944cuda3std6ranges3__45__cpo4swapE,(.L_8 - _ZN40_INTERNAL_7579f10e_4_k_cu_291dfb9f_172944cuda3std6ranges3__45__cpo4swapE)
_ZN40_INTERNAL_7579f10e_4_k_cu_291dfb9f_172944cuda3std6ranges3__45__cpo4swapE:
	.zero		1
.L_8:


//--------------------- .nv.constant0._ZN7cutlass13device_kernelINS_4gemm6kernel13GemmUniversalIN4cute5tupleIJiiiiEEENS1_10collective13CollectiveMmaINS1_34MainloopSm90TmaGmmaWarpSpecializedILi3ENS5_IJNS4_1CILi2EEENSA_ILi1EEESC_EEENS1_35KernelTmaWarpSpecializedCooperativeEEENS5_IJNSA_ILi192EEENSA_ILi80EEENSA_ILi128EEEEEENS_10bfloat16_tENS5_IJlSC_lEEESK_SL_NS4_8TiledMMAINS4_8MMA_AtomIJNS4_4SM904GMMA27MMA_64x16x16_F32BF16BF16_SSILNSP_5MajorE0ELSR_0ELNSP_7ScaleInE1ELSS_1EEEEEENS4_6LayoutISD_NS5_IJSC_NSA_ILi0EEESW_EEEEENS5_IJNS4_10UnderscoreESZ_SZ_EEEEENS4_13SM90_TMA_LOADENS4_14ComposedLayoutINS4_7SwizzleILi3ELi4ELi3EEENS4_18smem_ptr_flag_bitsILi16EEENSV_INS5_IJNSA_ILi8EEENSA_ILi64EEEEEENS5_IJS19_SC_EEEEEEEvNS4_8identityENS4_23SM90_TMA_LOAD_MULTICASTES1D_vS1E_EENS_8epilogue10collective6detail29Sm90TmaWarpSpecializedAdapterINS1I_15DefaultEpilogueISK_SL_SL_NS1H_6thread17LinearCombinationISK_Li1EffLNS1M_9ScaleType4KindE0ELNS_15FloatRoundStyleE2ESK_EENS1_15EpilogueDefaultEEEEEvvEEEEvNT_6ParamsE --------------------------
	.section	.nv.constant0._ZN7cutlass13device_kernelINS_4gemm6kernel13GemmUniversalIN4cute5tupleIJiiiiEEENS1_10collective13CollectiveMmaINS1_34MainloopSm90TmaGmmaWarpSpecializedILi3ENS5_IJNS4_1CILi2EEENSA_ILi1EEESC_EEENS1_35KernelTmaWarpSpecializedCooperativeEEENS5_IJNSA_ILi192EEENSA_ILi80EEENSA_ILi128EEEEEENS_10bfloat16_tENS5_IJlSC_lEEESK_SL_NS4_8TiledMMAINS4_8MMA_AtomIJNS4_4SM904GMMA27MMA_64x16x16_F32BF16BF16_SSILNSP_5MajorE0ELSR_0ELNSP_7ScaleInE1ELSS_1EEEEEENS4_6LayoutISD_NS5_IJSC_NSA_ILi0EEESW_EEEEENS5_IJNS4_10UnderscoreESZ_SZ_EEEEENS4_13SM90_TMA_LOADENS4_14ComposedLayoutINS4_7SwizzleILi3ELi4ELi3EEENS4_18smem_ptr_flag_bitsILi16EEENSV_INS5_IJNSA_ILi8EEENSA_ILi64EEEEEENS5_IJS19_SC_EEEEEEEvNS4_8identityENS4_23SM90_TMA_LOAD_MULTICASTES1D_vS1E_EENS_8epilogue10collective6detail29Sm90TmaWarpSpecializedAdapterINS1I_15DefaultEpilogueISK_SL_SL_NS1H_6thread17LinearCombinationISK_Li1EffLNS1M_9ScaleType4KindE0ELNS_15FloatRoundStyleE2ESK_EENS1_15EpilogueDefaultEEEEEvvEEEEvNT_6ParamsE,"a",@progbits
	.sectionflags	@""
	.align	4
.nv.constant0._ZN7cutlass13device_kernelINS_4gemm6kernel13GemmUniversalIN4cute5tupleIJiiiiEEENS1_10collective13CollectiveMmaINS1_34MainloopSm90TmaGmmaWarpSpecializedILi3ENS5_IJNS4_1CILi2EEENSA_ILi1EEESC_EEENS1_35KernelTmaWarpSpecializedCooperativeEEENS5_IJNSA_ILi192EEENSA_ILi80EEENSA_ILi128EEEEEENS_10bfloat16_tENS5_IJlSC_lEEESK_SL_NS4_8TiledMMAINS4_8MMA_AtomIJNS4_4SM904GMMA27MMA_64x16x16_F32BF16BF16_SSILNSP_5MajorE0ELSR_0ELNSP_7ScaleInE1ELSS_1EEEEEENS4_6LayoutISD_NS5_IJSC_NSA_ILi0EEESW_EEEEENS5_IJNS4_10UnderscoreESZ_SZ_EEEEENS4_13SM90_TMA_LOADENS4_14ComposedLayoutINS4_7SwizzleILi3ELi4ELi3EEENS4_18smem_ptr_flag_bitsILi16EEENSV_INS5_IJNSA_ILi8EEENSA_ILi64EEEEEENS5_IJS19_SC_EEEEEEEvNS4_8identityENS4_23SM90_TMA_LOAD_MULTICASTES1D_vS1E_EENS_8epilogue10collective6detail29Sm90TmaWarpSpecializedAdapterINS1I_15DefaultEpilogueISK_SL_SL_NS1H_6thread17LinearCombinationISK_Li1EffLNS1M_9ScaleType4KindE0ELNS_15FloatRoundStyleE2ESK_EENS1_15EpilogueDefaultEEEEEvvEEEEvNT_6ParamsE:
	.zero		1664


//--------------------- SYMBOLS --------------------------

	.type		.nv.reservedSmem.offset0,@object
	.size		.nv.reservedSmem.offset0,0x4
	.type		__assertfail,@function
